//
// Generated by NVIDIA NVVM Compiler
//
// Compiler Build ID: CL-36424714
// Cuda compilation tools, release 13.0, V13.0.88
// Based on NVVM 20.0.0
//

.version 9.0
.target sm_100
.address_size 64

	// .globl	_Z7computeiPfS_PKiS1_S1_S1_Pi
.extern .shared .align 16 .b8 tile[];

.visible .entry _Z7computeiPfS_PKiS1_S1_S1_Pi(
	.param .u32 _Z7computeiPfS_PKiS1_S1_S1_Pi_param_0,
	.param .u64 .ptr .align 1 _Z7computeiPfS_PKiS1_S1_S1_Pi_param_1,
	.param .u64 .ptr .align 1 _Z7computeiPfS_PKiS1_S1_S1_Pi_param_2,
	.param .u64 .ptr .align 1 _Z7computeiPfS_PKiS1_S1_S1_Pi_param_3,
	.param .u64 .ptr .align 1 _Z7computeiPfS_PKiS1_S1_S1_Pi_param_4,
	.param .u64 .ptr .align 1 _Z7computeiPfS_PKiS1_S1_S1_Pi_param_5,
	.param .u64 .ptr .align 1 _Z7computeiPfS_PKiS1_S1_S1_Pi_param_6,
	.param .u64 .ptr .align 1 _Z7computeiPfS_PKiS1_S1_S1_Pi_param_7
)
{
	.reg .pred 	%p<12>;
	.reg .b32 	%r<66>;
	.reg .b32 	%f<100>;
	.reg .b64 	%rd<73>;

	ld.param.u32 	%r18, [_Z7computeiPfS_PKiS1_S1_S1_Pi_param_0];
	ld.param.u64 	%rd8, [_Z7computeiPfS_PKiS1_S1_S1_Pi_param_1];
	ld.param.u64 	%rd5, [_Z7computeiPfS_PKiS1_S1_S1_Pi_param_2];
	ld.param.u64 	%rd9, [_Z7computeiPfS_PKiS1_S1_S1_Pi_param_3];
	ld.param.u64 	%rd6, [_Z7computeiPfS_PKiS1_S1_S1_Pi_param_4];
	ld.param.u64 	%rd10, [_Z7computeiPfS_PKiS1_S1_S1_Pi_param_5];
	ld.param.u64 	%rd7, [_Z7computeiPfS_PKiS1_S1_S1_Pi_param_7];
	cvta.to.global.u64 	%rd1, %rd9;
	cvta.to.global.u64 	%rd2, %rd8;
	cvta.to.global.u64 	%rd3, %rd10;
	mov.u32 	%r19, %ntid.x;
	mov.u32 	%r20, %ctaid.x;
	mov.u32 	%r21, %tid.x;
	mad.lo.s32 	%r1, %r19, %r20, %r21;
	shl.b32 	%r22, %r21, 2;
	mov.u32 	%r23, tile;
	add.s32 	%r2, %r23, %r22;
	mov.b32 	%r24, 1041865112;
	st.shared.u32 	[%r2], %r24;
	setp.ge.s32 	%p1, %r1, %r18;
	@%p1 bra 	$L__BB0_16;
	cvta.to.global.u64 	%rd11, %rd7;
	mul.wide.s32 	%rd12, %r1, 4;
	add.s64 	%rd13, %rd11, %rd12;
	ld.global.u32 	%r25, [%rd13];
	setp.ne.s32 	%p2, %r25, 1;
	@%p2 bra 	$L__BB0_16;
	cvta.to.global.u64 	%rd14, %rd6;
	add.s64 	%rd16, %rd14, %rd12;
	ld.global.u32 	%r63, [%rd16];
	ld.global.u32 	%r4, [%rd16+4];
	setp.ge.s32 	%p3, %r63, %r4;
	mov.f32 	%f98, 0f3E199998;
	@%p3 bra 	$L__BB0_15;
	add.s32 	%r26, %r63, 1;
	max.s32 	%r27, %r4, %r26;
	sub.s32 	%r5, %r27, %r63;
	and.b32  	%r6, %r5, 7;
	sub.s32 	%r28, %r63, %r27;
	setp.gt.u32 	%p4, %r28, -8;
	mov.f32 	%f98, 0f3E199998;
	@%p4 bra 	$L__BB0_6;
	and.b32  	%r29, %r5, -8;
	neg.s32 	%r61, %r29;
	add.s64 	%rd4, %rd3, 16;
	mov.f32 	%f98, 0f3E199998;
$L__BB0_5:
	.pragma "nounroll";
	mul.wide.s32 	%rd17, %r63, 4;
	add.s64 	%rd18, %rd4, %rd17;
	ld.global.u32 	%r30, [%rd18+-16];
	mul.wide.s32 	%rd19, %r30, 4;
	add.s64 	%rd20, %rd2, %rd19;
	ld.global.f32 	%f18, [%rd20];
	mul.f32 	%f19, %f18, 0f3F59999A;
	add.s64 	%rd21, %rd1, %rd19;
	ld.global.u32 	%r31, [%rd21];
	cvt.rn.f32.s32 	%f20, %r31;
	div.rn.f32 	%f21, %f19, %f20;
	add.f32 	%f22, %f98, %f21;
	ld.global.u32 	%r32, [%rd18+-12];
	mul.wide.s32 	%rd22, %r32, 4;
	add.s64 	%rd23, %rd2, %rd22;
	ld.global.f32 	%f23, [%rd23];
	mul.f32 	%f24, %f23, 0f3F59999A;
	add.s64 	%rd24, %rd1, %rd22;
	ld.global.u32 	%r33, [%rd24];
	cvt.rn.f32.s32 	%f25, %r33;
	div.rn.f32 	%f26, %f24, %f25;
	add.f32 	%f27, %f22, %f26;
	ld.global.u32 	%r34, [%rd18+-8];
	mul.wide.s32 	%rd25, %r34, 4;
	add.s64 	%rd26, %rd2, %rd25;
	ld.global.f32 	%f28, [%rd26];
	mul.f32 	%f29, %f28, 0f3F59999A;
	add.s64 	%rd27, %rd1, %rd25;
	ld.global.u32 	%r35, [%rd27];
	cvt.rn.f32.s32 	%f30, %r35;
	div.rn.f32 	%f31, %f29, %f30;
	add.f32 	%f32, %f27, %f31;
	ld.global.u32 	%r36, [%rd18+-4];
	mul.wide.s32 	%rd28, %r36, 4;
	add.s64 	%rd29, %rd2, %rd28;
	ld.global.f32 	%f33, [%rd29];
	mul.f32 	%f34, %f33, 0f3F59999A;
	add.s64 	%rd30, %rd1, %rd28;
	ld.global.u32 	%r37, [%rd30];
	cvt.rn.f32.s32 	%f35, %r37;
	div.rn.f32 	%f36, %f34, %f35;
	add.f32 	%f37, %f32, %f36;
	ld.global.u32 	%r38, [%rd18];
	mul.wide.s32 	%rd31, %r38, 4;
	add.s64 	%rd32, %rd2, %rd31;
	ld.global.f32 	%f38, [%rd32];
	mul.f32 	%f39, %f38, 0f3F59999A;
	add.s64 	%rd33, %rd1, %rd31;
	ld.global.u32 	%r39, [%rd33];
	cvt.rn.f32.s32 	%f40, %r39;
	div.rn.f32 	%f41, %f39, %f40;
	add.f32 	%f42, %f37, %f41;
	ld.global.u32 	%r40, [%rd18+4];
	mul.wide.s32 	%rd34, %r40, 4;
	add.s64 	%rd35, %rd2, %rd34;
	ld.global.f32 	%f43, [%rd35];
	mul.f32 	%f44, %f43, 0f3F59999A;
	add.s64 	%rd36, %rd1, %rd34;
	ld.global.u32 	%r41, [%rd36];
	cvt.rn.f32.s32 	%f45, %r41;
	div.rn.f32 	%f46, %f44, %f45;
	add.f32 	%f47, %f42, %f46;
	ld.global.u32 	%r42, [%rd18+8];
	mul.wide.s32 	%rd37, %r42, 4;
	add.s64 	%rd38, %rd2, %rd37;
	ld.global.f32 	%f48, [%rd38];
	mul.f32 	%f49, %f48, 0f3F59999A;
	add.s64 	%rd39, %rd1, %rd37;
	ld.global.u32 	%r43, [%rd39];
	cvt.rn.f32.s32 	%f50, %r43;
	div.rn.f32 	%f51, %f49, %f50;
	add.f32 	%f52, %f47, %f51;
	ld.global.u32 	%r44, [%rd18+12];
	mul.wide.s32 	%rd40, %r44, 4;
	add.s64 	%rd41, %rd2, %rd40;
	ld.global.f32 	%f53, [%rd41];
	mul.f32 	%f54, %f53, 0f3F59999A;
	add.s64 	%rd42, %rd1, %rd40;
	ld.global.u32 	%r45, [%rd42];
	cvt.rn.f32.s32 	%f55, %r45;
	div.rn.f32 	%f56, %f54, %f55;
	add.f32 	%f98, %f52, %f56;
	add.s32 	%r63, %r63, 8;
	add.s32 	%r61, %r61, 8;
	setp.ne.s32 	%p5, %r61, 0;
	@%p5 bra 	$L__BB0_5;
$L__BB0_6:
	setp.eq.s32 	%p6, %r6, 0;
	@%p6 bra 	$L__BB0_14;
	and.b32  	%r13, %r5, 3;
	setp.lt.u32 	%p7, %r6, 4;
	@%p7 bra 	$L__BB0_9;
	mul.wide.s32 	%rd43, %r63, 4;
	add.s64 	%rd44, %rd3, %rd43;
	ld.global.u32 	%r46, [%rd44];
	mul.wide.s32 	%rd45, %r46, 4;
	add.s64 	%rd46, %rd2, %rd45;
	ld.global.f32 	%f58, [%rd46];
	mul.f32 	%f59, %f58, 0f3F59999A;
	add.s64 	%rd47, %rd1, %rd45;
	ld.global.u32 	%r47, [%rd47];
	cvt.rn.f32.s32 	%f60, %r47;
	div.rn.f32 	%f61, %f59, %f60;
	add.f32 	%f62, %f98, %f61;
	ld.global.u32 	%r48, [%rd44+4];
	mul.wide.s32 	%rd48, %r48, 4;
	add.s64 	%rd49, %rd2, %rd48;
	ld.global.f32 	%f63, [%rd49];
	mul.f32 	%f64, %f63, 0f3F59999A;
	add.s64 	%rd50, %rd1, %rd48;
	ld.global.u32 	%r49, [%rd50];
	cvt.rn.f32.s32 	%f65, %r49;
	div.rn.f32 	%f66, %f64, %f65;
	add.f32 	%f67, %f62, %f66;
	ld.global.u32 	%r50, [%rd44+8];
	mul.wide.s32 	%rd51, %r50, 4;
	add.s64 	%rd52, %rd2, %rd51;
	ld.global.f32 	%f68, [%rd52];
	mul.f32 	%f69, %f68, 0f3F59999A;
	add.s64 	%rd53, %rd1, %rd51;
	ld.global.u32 	%r51, [%rd53];
	cvt.rn.f32.s32 	%f70, %r51;
	div.rn.f32 	%f71, %f69, %f70;
	add.f32 	%f72, %f67, %f71;
	ld.global.u32 	%r52, [%rd44+12];
	mul.wide.s32 	%rd54, %r52, 4;
	add.s64 	%rd55, %rd2, %rd54;
	ld.global.f32 	%f73, [%rd55];
	mul.f32 	%f74, %f73, 0f3F59999A;
	add.s64 	%rd56, %rd1, %rd54;
	ld.global.u32 	%r53, [%rd56];
	cvt.rn.f32.s32 	%f75, %r53;
	div.rn.f32 	%f76, %f74, %f75;
	add.f32 	%f98, %f72, %f76;
	add.s32 	%r63, %r63, 4;
$L__BB0_9:
	setp.eq.s32 	%p8, %r13, 0;
	@%p8 bra 	$L__BB0_14;
	setp.eq.s32 	%p9, %r13, 1;
	@%p9 bra 	$L__BB0_12;
	mul.wide.s32 	%rd57, %r63, 4;
	add.s64 	%rd58, %rd3, %rd57;
	ld.global.u32 	%r54, [%rd58];
	mul.wide.s32 	%rd59, %r54, 4;
	add.s64 	%rd60, %rd2, %rd59;
	ld.global.f32 	%f78, [%rd60];
	mul.f32 	%f79, %f78, 0f3F59999A;
	add.s64 	%rd61, %rd1, %rd59;
	ld.global.u32 	%r55, [%rd61];
	cvt.rn.f32.s32 	%f80, %r55;
	div.rn.f32 	%f81, %f79, %f80;
	add.f32 	%f82, %f98, %f81;
	ld.global.u32 	%r56, [%rd58+4];
	mul.wide.s32 	%rd62, %r56, 4;
	add.s64 	%rd63, %rd2, %rd62;
	ld.global.f32 	%f83, [%rd63];
	mul.f32 	%f84, %f83, 0f3F59999A;
	add.s64 	%rd64, %rd1, %rd62;
	ld.global.u32 	%r57, [%rd64];
	cvt.rn.f32.s32 	%f85, %r57;
	div.rn.f32 	%f86, %f84, %f85;
	add.f32 	%f98, %f82, %f86;
	add.s32 	%r63, %r63, 2;
$L__BB0_12:
	and.b32  	%r58, %r5, 1;
	setp.eq.b32 	%p10, %r58, 1;
	not.pred 	%p11, %p10;
	@%p11 bra 	$L__BB0_14;
	mul.wide.s32 	%rd65, %r63, 4;
	add.s64 	%rd66, %rd3, %rd65;
	ld.global.u32 	%r59, [%rd66];
	mul.wide.s32 	%rd67, %r59, 4;
	add.s64 	%rd68, %rd2, %rd67;
	ld.global.f32 	%f87, [%rd68];
	mul.f32 	%f88, %f87, 0f3F59999A;
	add.s64 	%rd69, %rd1, %rd67;
	ld.global.u32 	%r60, [%rd69];
	cvt.rn.f32.s32 	%f89, %r60;
	div.rn.f32 	%f90, %f88, %f89;
	add.f32 	%f98, %f98, %f90;
$L__BB0_14:
	st.shared.f32 	[%r2], %f98;
$L__BB0_15:
	cvta.to.global.u64 	%rd70, %rd5;
	add.s64 	%rd72, %rd70, %rd12;
	st.global.f32 	[%rd72], %f98;
$L__BB0_16:
	ret;

}
	// .globl	_Z11find_activeiPfS_Pid
.visible .entry _Z11find_activeiPfS_Pid(
	.param .u32 _Z11find_activeiPfS_Pid_param_0,
	.param .u64 .ptr .align 1 _Z11find_activeiPfS_Pid_param_1,
	.param .u64 .ptr .align 1 _Z11find_activeiPfS_Pid_param_2,
	.param .u64 .ptr .align 1 _Z11find_activeiPfS_Pid_param_3,
	.param .f64 _Z11find_activeiPfS_Pid_param_4
)
{
	.reg .pred 	%p<4>;
	.reg .b32 	%r<8>;
	.reg .b32 	%f<5>;
	.reg .b64 	%rd<12>;
	.reg .b64 	%fd<3>;

	ld.param.u32 	%r2, [_Z11find_activeiPfS_Pid_param_0];
	ld.param.u64 	%rd2, [_Z11find_activeiPfS_Pid_param_1];
	ld.param.u64 	%rd3, [_Z11find_activeiPfS_Pid_param_2];
	ld.param.u64 	%rd4, [_Z11find_activeiPfS_Pid_param_3];
	ld.param.f64 	%fd1, [_Z11find_activeiPfS_Pid_param_4];
	mov.u32 	%r3, %ntid.x;
	mov.u32 	%r4, %ctaid.x;
	mov.u32 	%r5, %tid.x;
	mad.lo.s32 	%r1, %r3, %r4, %r5;
	setp.ge.s32 	%p1, %r1, %r2;
	@%p1 bra 	$L__BB1_3;
	cvta.to.global.u64 	%rd5, %rd4;
	mul.wide.s32 	%rd6, %r1, 4;
	add.s64 	%rd1, %rd5, %rd6;
	ld.global.u32 	%r6, [%rd1];
	setp.ne.s32 	%p2, %r6, 1;
	@%p2 bra 	$L__BB1_3;
	cvta.to.global.u64 	%rd7, %rd2;
	add.s64 	%rd9, %rd7, %rd6;
	ld.global.nc.f32 	%f1, [%rd9];
	cvta.to.global.u64 	%rd10, %rd3;
	add.s64 	%rd11, %rd10, %rd6;
	ld.global.nc.f32 	%f2, [%rd11];
	sub.f32 	%f3, %f1, %f2;
	abs.f32 	%f4, %f3;
	cvt.f64.f32 	%fd2, %f4;
	setp.lt.f64 	%p3, %fd1, %fd2;
	selp.u32 	%r7, 1, 0, %p3;
	st.global.u32 	[%rd1], %r7;
$L__BB1_3:
	ret;

}
	// .globl	_Z19init_is_valid_nodesPii
.visible .entry _Z19init_is_valid_nodesPii(
	.param .u64 .ptr .align 1 _Z19init_is_valid_nodesPii_param_0,
	.param .u32 _Z19init_is_valid_nodesPii_param_1
)
{
	.reg .pred 	%p<2>;
	.reg .b32 	%r<7>;
	.reg .b64 	%rd<5>;

	ld.param.u64 	%rd1, [_Z19init_is_valid_nodesPii_param_0];
	ld.param.u32 	%r2, [_Z19init_is_valid_nodesPii_param_1];
	mov.u32 	%r3, %tid.x;
	mov.u32 	%r4, %ctaid.x;
	mov.u32 	%r5, %ntid.x;
	mad.lo.s32 	%r1, %r4, %r5, %r3;
	setp.ge.s32 	%p1, %r1, %r2;
	@%p1 bra 	$L__BB2_2;
	cvta.to.global.u64 	%rd2, %rd1;
	mul.wide.s32 	%rd3, %r1, 4;
	add.s64 	%rd4, %rd2, %rd3;
	mov.b32 	%r6, 1;
	st.global.u32 	[%rd4], %r6;
$L__BB2_2:
	ret;

}


// ===== COMPILED SASS (sm_100) =====

	.target	sm_100

	.elftype	@"ET_EXEC"


//--------------------- .note.nv.tkinfo           --------------------------
	.section	.note.nv.tkinfo,"",@"SHT_NOTE"
	.sectionflags	@"SHF_NOTE_NV_TKINFO"
	.tkinfo
        /*0018*/ 	.word	0x00000002
        /*0030*/ 	.string	""
        /*0030*/ 	.string	"ptxas"
        /*0030*/ 	.string	"Cuda compilation tools, release 13.0, V13.0.88"
        /*0030*/ 	.string	"Build cuda_13.0.r13.0/compiler.36424714_0"
        /*0030*/ 	.string	"-arch sm_100 -m 64 "



//--------------------- .note.nv.cuinfo           --------------------------
	.section	.note.nv.cuinfo,"",@"SHT_NOTE"
	.sectionflags	@"SHF_NOTE_NV_CUINFO"
        /*0018*/ 	.short	0x0002
        /*001a*/ 	.short	0x0064
        /*001c*/ 	.short	0x0082
	.zero		2


//--------------------- .nv.info                  --------------------------
	.section	.nv.info,"",@"SHT_CUDA_INFO"
	.align	4


	//----- nvinfo : EIATTR_REGCOUNT
	.align		4
        /*0000*/ 	.byte	0x04, 0x2f
        /*0002*/ 	.short	(.L_1 - .L_0)
	.align		4
.L_0:
        /*0004*/ 	.word	index@(_Z7computeiPfS_PKiS1_S1_S1_Pi)
        /*0008*/ 	.word	0x0000001c


	//----- nvinfo : EIATTR_FRAME_SIZE
	.align		4
.L_1:
        /*000c*/ 	.byte	0x04, 0x11
        /*000e*/ 	.short	(.L_3 - .L_2)
	.align		4
.L_2:
        /*0010*/ 	.word	index@($__internal_0_$__cuda_sm3x_div_rn_noftz_f32_slowpath)
        /*0014*/ 	.word	0x00000000


	//----- nvinfo : EIATTR_FRAME_SIZE
	.align		4
.L_3:
        /*0018*/ 	.byte	0x04, 0x11
        /*001a*/ 	.short	(.L_5 - .L_4)
	.align		4
.L_4:
        /*001c*/ 	.word	index@(_Z7computeiPfS_PKiS1_S1_S1_Pi)
        /*0020*/ 	.word	0x00000000


	//----- nvinfo : EIATTR_REGCOUNT
	.align		4
.L_5:
        /*0024*/ 	.byte	0x04, 0x2f
        /*0026*/ 	.short	(.L_7 - .L_6)
	.align		4
.L_6:
        /*0028*/ 	.word	index@(_Z11find_activeiPfS_Pid)
        /*002c*/ 	.word	0x0000000c


	//----- nvinfo : EIATTR_FRAME_SIZE
	.align		4
.L_7:
        /*0030*/ 	.byte	0x04, 0x11
        /*0032*/ 	.short	(.L_9 - .L_8)
	.align		4
.L_8:
        /*0034*/ 	.word	index@(_Z11find_activeiPfS_Pid)
        /*0038*/ 	.word	0x00000000


	//----- nvinfo : EIATTR_REGCOUNT
	.align		4
.L_9:
        /*003c*/ 	.byte	0x04, 0x2f
        /*003e*/ 	.short	(.L_11 - .L_10)
	.align		4
.L_10:
        /*0040*/ 	.word	index@(_Z19init_is_valid_nodesPii)
        /*0044*/ 	.word	0x0000000a


	//----- nvinfo : EIATTR_FRAME_SIZE
	.align		4
.L_11:
        /*0048*/ 	.byte	0x04, 0x11
        /*004a*/ 	.short	(.L_13 - .L_12)
	.align		4
.L_12:
        /*004c*/ 	.word	index@(_Z19init_is_valid_nodesPii)
        /*0050*/ 	.word	0x00000000


	//----- nvinfo : EIATTR_MIN_STACK_SIZE
	.align		4
.L_13:
        /*0054*/ 	.byte	0x04, 0x12
        /*0056*/ 	.short	(.L_15 - .L_14)
	.align		4
.L_14:
        /*0058*/ 	.word	index@(_Z19init_is_valid_nodesPii)
        /*005c*/ 	.word	0x00000000


	//----- nvinfo : EIATTR_MIN_STACK_SIZE
	.align		4
.L_15:
        /*0060*/ 	.byte	0x04, 0x12
        /*0062*/ 	.short	(.L_17 - .L_16)
	.align		4
.L_16:
        /*0064*/ 	.word	index@(_Z11find_activeiPfS_Pid)
        /*0068*/ 	.word	0x00000000


	//----- nvinfo : EIATTR_MIN_STACK_SIZE
	.align		4
.L_17:
        /*006c*/ 	.byte	0x04, 0x12
        /*006e*/ 	.short	(.L_19 - .L_18)
	.align		4
.L_18:
        /*0070*/ 	.word	index@(_Z7computeiPfS_PKiS1_S1_S1_Pi)
        /*0074*/ 	.word	0x00000000
.L_19:


//--------------------- .nv.compat                --------------------------
	.section	.nv.compat,"",@"SHT_CUDA_COMPAT_INFO"
	.align	4
        /*0000*/ 	.byte	0x02, 0x09, 0x00, 0x00, 0x02, 0x02, 0x01, 0x00, 0x02, 0x05, 0x05, 0x00, 0x03, 0x07, 0x01, 0x01
        /*0010*/ 	.byte	0x02, 0x03, 0x00, 0x00, 0x02, 0x06, 0x01, 0x00, 0x04, 0x0b, 0x08, 0x00, 0x01, 0x00, 0x00, 0x00
        /*0020*/ 	.byte	0x00, 0x00, 0x00, 0x00


//--------------------- .nv.info._Z19init_is_valid_nodesPii --------------------------
	.section	.nv.info._Z19init_is_valid_nodesPii,"",@"SHT_CUDA_INFO"
	.sectionflags	@""
	.align	4


	//----- nvinfo : EIATTR_CUDA_API_VERSION
	.align		4
        /*0000*/ 	.byte	0x04, 0x37
        /*0002*/ 	.short	(.L_21 - .L_20)
.L_20:
        /*0004*/ 	.word	0x00000082


	//----- nvinfo : EIATTR_KPARAM_INFO
	.align		4
.L_21:
        /*0008*/ 	.byte	0x04, 0x17
        /*000a*/ 	.short	(.L_23 - .L_22)
.L_22:
        /*000c*/ 	.word	0x00000000
        /*0010*/ 	.short	0x0001
        /*0012*/ 	.short	0x0008
        /*0014*/ 	.byte	0x00, 0xf0, 0x11, 0x00


	//----- nvinfo : EIATTR_KPARAM_INFO
	.align		4
.L_23:
        /*0018*/ 	.byte	0x04, 0x17
        /*001a*/ 	.short	(.L_25 - .L_24)
.L_24:
        /*001c*/ 	.word	0x00000000
        /*0020*/ 	.short	0x0000
        /*0022*/ 	.short	0x0000
        /*0024*/ 	.byte	0x00, 0xf5, 0x21, 0x00


	//----- nvinfo : EIATTR_SPARSE_MMA_MASK
	.align		4
.L_25:
        /*0028*/ 	.byte	0x03, 0x50
        /*002a*/ 	.short	0x0000


	//----- nvinfo : EIATTR_MAXREG_COUNT
	.align		4
        /*002c*/ 	.byte	0x03, 0x1b
        /*002e*/ 	.short	0x00ff


	//----- nvinfo : EIATTR_MERCURY_ISA_VERSION
	.align		4
        /*0030*/ 	.byte	0x03, 0x5f
        /*0032*/ 	.short	0x0101


	//----- nvinfo : EIATTR_VRC_CTA_INIT_COUNT
	.align		4
        /*0034*/ 	.byte	0x02, 0x4a
	.zero		1
	.zero		1


	//----- nvinfo : EIATTR_EXIT_INSTR_OFFSETS
	.align		4
        /*0038*/ 	.byte	0x04, 0x1c
        /*003a*/ 	.short	(.L_27 - .L_26)


	//   ....[0]....
.L_26:
        /*003c*/ 	.word	0x00000070


	//   ....[1]....
        /*0040*/ 	.word	0x000000d0


	//----- nvinfo : EIATTR_CBANK_PARAM_SIZE
	.align		4
.L_27:
        /*0044*/ 	.byte	0x03, 0x19
        /*0046*/ 	.short	0x000c


	//----- nvinfo : EIATTR_PARAM_CBANK
	.align		4
        /*0048*/ 	.byte	0x04, 0x0a
        /*004a*/ 	.short	(.L_29 - .L_28)
	.align		4
.L_28:
        /*004c*/ 	.word	index@(.nv.constant0._Z19init_is_valid_nodesPii)
        /*0050*/ 	.short	0x0380
        /*0052*/ 	.short	0x000c


	//----- nvinfo : EIATTR_SW_WAR
	.align		4
.L_29:
        /*0054*/ 	.byte	0x04, 0x36
        /*0056*/ 	.short	(.L_31 - .L_30)
.L_30:
        /*0058*/ 	.word	0x00000008
.L_31:


//--------------------- .nv.info._Z11find_activeiPfS_Pid --------------------------
	.section	.nv.info._Z11find_activeiPfS_Pid,"",@"SHT_CUDA_INFO"
	.sectionflags	@""
	.align	4


	//----- nvinfo : EIATTR_CUDA_API_VERSION
	.align		4
        /*0000*/ 	.byte	0x04, 0x37
        /*0002*/ 	.short	(.L_33 - .L_32)
.L_32:
        /*0004*/ 	.word	0x00000082


	//----- nvinfo : EIATTR_KPARAM_INFO
	.align		4
.L_33:
        /*0008*/ 	.byte	0x04, 0x17
        /*000a*/ 	.short	(.L_35 - .L_34)
.L_34:
        /*000c*/ 	.word	0x00000000
        /*0010*/ 	.short	0x0004
        /*0012*/ 	.short	0x0020
        /*0014*/ 	.byte	0x00, 0xf0, 0x21, 0x00


	//----- nvinfo : EIATTR_KPARAM_INFO
	.align		4
.L_35:
        /*0018*/ 	.byte	0x04, 0x17
        /*001a*/ 	.short	(.L_37 - .L_36)
.L_36:
        /*001c*/ 	.word	0x00000000
        /*0020*/ 	.short	0x0003
        /*0022*/ 	.short	0x0018
        /*0024*/ 	.byte	0x00, 0xf5, 0x21, 0x00


	//----- nvinfo : EIATTR_KPARAM_INFO
	.align		4
.L_37:
        /*0028*/ 	.byte	0x04, 0x17
        /*002a*/ 	.short	(.L_39 - .L_38)
.L_38:
        /*002c*/ 	.word	0x00000000
        /*0030*/ 	.short	0x0002
        /*0032*/ 	.short	0x0010
        /*0034*/ 	.byte	0x00, 0xf5, 0x21, 0x00


	//----- nvinfo : EIATTR_KPARAM_INFO
	.align		4
.L_39:
        /*0038*/ 	.byte	0x04, 0x17
        /*003a*/ 	.short	(.L_41 - .L_40)
.L_40:
        /*003c*/ 	.word	0x00000000
        /*0040*/ 	.short	0x0001
        /*0042*/ 	.short	0x0008
        /*0044*/ 	.byte	0x00, 0xf5, 0x21, 0x00


	//----- nvinfo : EIATTR_KPARAM_INFO
	.align		4
.L_41:
        /*0048*/ 	.byte	0x04, 0x17
        /*004a*/ 	.short	(.L_43 - .L_42)
.L_42:
        /*004c*/ 	.word	0x00000000
        /*0050*/ 	.short	0x0000
        /*0052*/ 	.short	0x0000
        /*0054*/ 	.byte	0x00, 0xf0, 0x11, 0x00


	//----- nvinfo : EIATTR_SPARSE_MMA_MASK
	.align		4
.L_43:
        /*0058*/ 	.byte	0x03, 0x50
        /*005a*/ 	.short	0x0000


	//----- nvinfo : EIATTR_MAXREG_COUNT
	.align		4
        /*005c*/ 	.byte	0x03, 0x1b
        /*005e*/ 	.short	0x00ff


	//----- nvinfo : EIATTR_MERCURY_ISA_VERSION
	.align		4
        /*0060*/ 	.byte	0x03, 0x5f
        /*0062*/ 	.short	0x0101


	//----- nvinfo : EIATTR_VRC_CTA_INIT_COUNT
	.align		4
        /*0064*/ 	.byte	0x02, 0x4a
	.zero		1
	.zero		1


	//----- nvinfo : EIATTR_EXIT_INSTR_OFFSETS
	.align		4
        /*0068*/ 	.byte	0x04, 0x1c
        /*006a*/ 	.short	(.L_45 - .L_44)


	//   ....[0]....
.L_44:
        /*006c*/ 	.word	0x00000070


	//   ....[1]....
        /*0070*/ 	.word	0x000000d0


	//   ....[2]....
        /*0074*/ 	.word	0x000001a0


	//----- nvinfo : EIATTR_CBANK_PARAM_SIZE
	.align		4
.L_45:
        /*0078*/ 	.byte	0x03, 0x19
        /*007a*/ 	.short	0x0028


	//----- nvinfo : EIATTR_PARAM_CBANK
	.align		4
        /*007c*/ 	.byte	0x04, 0x0a
        /*007e*/ 	.short	(.L_47 - .L_46)
	.align		4
.L_46:
        /*0080*/ 	.word	index@(.nv.constant0._Z11find_activeiPfS_Pid)
        /*0084*/ 	.short	0x0380
        /*0086*/ 	.short	0x0028


	//----- nvinfo : EIATTR_SW_WAR
	.align		4
.L_47:
        /*0088*/ 	.byte	0x04, 0x36
        /*008a*/ 	.short	(.L_49 - .L_48)
.L_48:
        /*008c*/ 	.word	0x00000008
.L_49:


//--------------------- .nv.info._Z7computeiPfS_PKiS1_S1_S1_Pi --------------------------
	.section	.nv.info._Z7computeiPfS_PKiS1_S1_S1_Pi,"",@"SHT_CUDA_INFO"
	.sectionflags	@""
	.align	4


	//----- nvinfo : EIATTR_CUDA_API_VERSION
	.align		4
        /*0000*/ 	.byte	0x04, 0x37
        /*0002*/ 	.short	(.L_51 - .L_50)
.L_50:
        /*0004*/ 	.word	0x00000082


	//----- nvinfo : EIATTR_KPARAM_INFO
	.align		4
.L_51:
        /*0008*/ 	.byte	0x04, 0x17
        /*000a*/ 	.short	(.L_53 - .L_52)
.L_52:
        /*000c*/ 	.word	0x00000000
        /*0010*/ 	.short	0x0007
        /*0012*/ 	.short	0x0038
        /*0014*/ 	.byte	0x00, 0xf5, 0x21, 0x00


	//----- nvinfo : EIATTR_KPARAM_INFO
	.align		4
.L_53:
        /*0018*/ 	.byte	0x04, 0x17
        /*001a*/ 	.short	(.L_55 - .L_54)
.L_54:
        /*001c*/ 	.word	0x00000000
        /*0020*/ 	.short	0x0006
        /*0022*/ 	.short	0x0030
        /*0024*/ 	.byte	0x00, 0xf5, 0x21, 0x00


	//----- nvinfo : EIATTR_KPARAM_INFO
	.align		4
.L_55:
        /*0028*/ 	.byte	0x04, 0x17
        /*002a*/ 	.short	(.L_57 - .L_56)
.L_56:
        /*002c*/ 	.word	0x00000000
        /*0030*/ 	.short	0x0005
        /*0032*/ 	.short	0x0028
        /*0034*/ 	.byte	0x00, 0xf5, 0x21, 0x00


	//----- nvinfo : EIATTR_KPARAM_INFO
	.align		4
.L_57:
        /*0038*/ 	.byte	0x04, 0x17
        /*003a*/ 	.short	(.L_59 - .L_58)
.L_58:
        /*003c*/ 	.word	0x00000000
        /*0040*/ 	.short	0x0004
        /*0042*/ 	.short	0x0020
        /*0044*/ 	.byte	0x00, 0xf5, 0x21, 0x00


	//----- nvinfo : EIATTR_KPARAM_INFO
	.align		4
.L_59:
        /*0048*/ 	.byte	0x04, 0x17
        /*004a*/ 	.short	(.L_61 - .L_60)
.L_60:
        /*004c*/ 	.word	0x00000000
        /*0050*/ 	.short	0x0003
        /*0052*/ 	.short	0x0018
        /*0054*/ 	.byte	0x00, 0xf5, 0x21, 0x00


	//----- nvinfo : EIATTR_KPARAM_INFO
	.align		4
.L_61:
        /*0058*/ 	.byte	0x04, 0x17
        /*005a*/ 	.short	(.L_63 - .L_62)
.L_62:
        /*005c*/ 	.word	0x00000000
        /*0060*/ 	.short	0x0002
        /*0062*/ 	.short	0x0010
        /*0064*/ 	.byte	0x00, 0xf5, 0x21, 0x00


	//----- nvinfo : EIATTR_KPARAM_INFO
	.align		4
.L_63:
        /*0068*/ 	.byte	0x04, 0x17
        /*006a*/ 	.short	(.L_65 - .L_64)
.L_64:
        /*006c*/ 	.word	0x00000000
        /*0070*/ 	.short	0x0001
        /*0072*/ 	.short	0x0008
        /*0074*/ 	.byte	0x00, 0xf5, 0x21, 0x00


	//----- nvinfo : EIATTR_KPARAM_INFO
	.align		4
.L_65:
        /*0078*/ 	.byte	0x04, 0x17
        /*007a*/ 	.short	(.L_67 - .L_66)
.L_66:
        /*007c*/ 	.word	0x00000000
        /*0080*/ 	.short	0x0000
        /*0082*/ 	.short	0x0000
        /*0084*/ 	.byte	0x00, 0xf0, 0x11, 0x00


	//----- nvinfo : EIATTR_SPARSE_MMA_MASK
	.align		4
.L_67:
        /*0088*/ 	.byte	0x03, 0x50
        /*008a*/ 	.short	0x0000


	//----- nvinfo : EIATTR_MAXREG_COUNT
	.align		4
        /*008c*/ 	.byte	0x03, 0x1b
        /*008e*/ 	.short	0x00ff


	//----- nvinfo : EIATTR_MERCURY_ISA_VERSION
	.align		4
        /*0090*/ 	.byte	0x03, 0x5f
        /*0092*/ 	.short	0x0101


	//----- nvinfo : EIATTR_VRC_CTA_INIT_COUNT
	.align		4
        /*0094*/ 	.byte	0x02, 0x4a
	.zero		1
	.zero		1


	//----- nvinfo : EIATTR_EXIT_INSTR_OFFSETS
	.align		4
        /*0098*/ 	.byte	0x04, 0x1c
        /*009a*/ 	.short	(.L_69 - .L_68)


	//   ....[0]....
.L_68:
        /*009c*/ 	.word	0x000000d0


	//   ....[1]....
        /*00a0*/ 	.word	0x00000130


	//   ....[2]....
        /*00a4*/ 	.word	0x000019a0


	//----- nvinfo : EIATTR_CRS_STACK_SIZE
	.align		4
.L_69:
        /*00a8*/ 	.byte	0x04, 0x1e
        /*00aa*/ 	.short	(.L_71 - .L_70)
.L_70:
        /*00ac*/ 	.word	0x00000000


	//----- nvinfo : EIATTR_CBANK_PARAM_SIZE
	.align		4
.L_71:
        /*00b0*/ 	.byte	0x03, 0x19
        /*00b2*/ 	.short	0x0040


	//----- nvinfo : EIATTR_PARAM_CBANK
	.align		4
        /*00b4*/ 	.byte	0x04, 0x0a
        /*00b6*/ 	.short	(.L_73 - .L_72)
	.align		4
.L_72:
        /*00b8*/ 	.word	index@(.nv.constant0._Z7computeiPfS_PKiS1_S1_S1_Pi)
        /*00bc*/ 	.short	0x0380
        /*00be*/ 	.short	0x0040


	//----- nvinfo : EIATTR_SW_WAR
	.align		4
.L_73:
        /*00c0*/ 	.byte	0x04, 0x36
        /*00c2*/ 	.short	(.L_75 - .L_74)
.L_74:
        /*00c4*/ 	.word	0x00000008
.L_75:


//--------------------- .nv.callgraph             --------------------------
	.section	.nv.callgraph,"",@"SHT_CUDA_CALLGRAPH"
	.align	4
	.sectionentsize	8
	.align		4
        /*0000*/ 	.word	0x00000000
	.align		4
        /*0004*/ 	.word	0xffffffff
	.align		4
        /*0008*/ 	.word	0x00000000
	.align		4
        /*000c*/ 	.word	0xfffffffe
	.align		4
        /*0010*/ 	.word	0x00000000
	.align		4
        /*0014*/ 	.word	0xfffffffd
	.align		4
        /*0018*/ 	.word	0x00000000
	.align		4
        /*001c*/ 	.word	0xfffffffc


//--------------------- .text._Z19init_is_valid_nodesPii --------------------------
	.section	.text._Z19init_is_valid_nodesPii,"ax",@progbits
	.align	128
        .global         _Z19init_is_valid_nodesPii
        .type           _Z19init_is_valid_nodesPii,@function
        .size           _Z19init_is_valid_nodesPii,(.L_x_56 - _Z19init_is_valid_nodesPii)
        .other          _Z19init_is_valid_nodesPii,@"STO_CUDA_ENTRY STV_DEFAULT"
_Z19init_is_valid_nodesPii:
.text._Z19init_is_valid_nodesPii:
[----:B------:R-:W-:Y:S01]  /*0000*/  LDC R1, c[0x0][0x37c] ;  /* 0x0000df00ff017b82 */ /* 0x000fe20000000800 */
[----:B------:R-:W0:Y:S07]  /*0010*/  S2R R5, SR_TID.X ;  /* 0x0000000000057919 */ /* 0x000e2e0000002100 */
[----:B------:R-:W0:Y:S01]  /*0020*/  S2UR UR4, SR_CTAID.X ;  /* 0x00000000000479c3 */ /* 0x000e220000002500 */
[----:B------:R-:W1:Y:S07]  /*0030*/  LDCU UR5, c[0x0][0x388] ;  /* 0x00007100ff0577ac */ /* 0x000e6e0008000800 */
[----:B------:R-:W0:Y:S02]  /*0040*/  LDC R0, c[0x0][0x360] ;  /* 0x0000d800ff007b82 */ /* 0x000e240000000800 */
[----:B0-----:R-:W-:-:S05]  /*0050*/  IMAD R5, R0, UR4, R5 ;  /* 0x0000000400057c24 */ /* 0x001fca000f8e0205 */
[----:B-1----:R-:W-:-:S13]  /*0060*/  ISETP.GE.AND P0, PT, R5, UR5, PT ;  /* 0x0000000505007c0c */ /* 0x002fda000bf06270 */
[----:B------:R-:W-:Y:S05]  /*0070*/  @P0 EXIT ;  /* 0x000000000000094d */ /* 0x000fea0003800000 */
[----:B------:R-:W0:Y:S01]  /*0080*/  LDC.64 R2, c[0x0][0x380] ;  /* 0x0000e000ff027b82 */ /* 0x000e220000000a00 */
[----:B------:R-:W1:Y:S01]  /*0090*/  LDCU.64 UR4, c[0x0][0x358] ;  /* 0x00006b00ff0477ac */ /* 0x000e620008000a00 */
[----:B------:R-:W-:Y:S02]  /*00a0*/  HFMA2 R7, -RZ, RZ, 0, 5.9604644775390625e-08 ;  /* 0x00000001ff077431 */ /* 0x000fe400000001ff */
[----:B0-----:R-:W-:-:S05]  /*00b0*/  IMAD.WIDE R2, R5, 0x4, R2 ;  /* 0x0000000405027825 */ /* 0x001fca00078e0202 */
[----:B-1----:R-:W-:Y:S01]  /*00c0*/  STG.E desc[UR4][R2.64], R7 ;  /* 0x0000000702007986 */ /* 0x002fe2000c101904 */
[----:B------:R-:W-:Y:S05]  /*00d0*/  EXIT ;  /* 0x000000000000794d */ /* 0x000fea0003800000 */
.L_x_0:
[----:B------:R-:W-:-:S00]  /*00e0*/  BRA `(.L_x_0) ;  /* 0xfffffffc00fc7947 */ /* 0x000fc0000383ffff */
[----:B------:R-:W-:-:S00]  /*00f0*/  NOP ;  /* 0x0000000000007918 */ /* 0x000fc00000000000 */
        /* <DEDUP_REMOVED lines=8> */
.L_x_56:


//--------------------- .text._Z11find_activeiPfS_Pid --------------------------
	.section	.text._Z11find_activeiPfS_Pid,"ax",@progbits
	.align	128
        .global         _Z11find_activeiPfS_Pid
        .type           _Z11find_activeiPfS_Pid,@function
        .size           _Z11find_activeiPfS_Pid,(.L_x_57 - _Z11find_activeiPfS_Pid)
        .other          _Z11find_activeiPfS_Pid,@"STO_CUDA_ENTRY STV_DEFAULT"
_Z11find_activeiPfS_Pid:
.text._Z11find_activeiPfS_Pid:
[----:B------:R-:W-:Y:S01]  /*0000*/  LDC R1, c[0x0][0x37c] ;  /* 0x0000df00ff017b82 */ /* 0x000fe20000000800 */
[----:B------:R-:W0:Y:S01]  /*0010*/  S2R R9, SR_CTAID.X ;  /* 0x0000000000097919 */ /* 0x000e220000002500 */
[----:B------:R-:W0:Y:S01]  /*0020*/  LDCU UR4, c[0x0][0x360] ;  /* 0x00006c00ff0477ac */ /* 0x000e220008000800 */
[----:B------:R-:W0:Y:S01]  /*0030*/  S2R R0, SR_TID.X ;  /* 0x0000000000007919 */ /* 0x000e220000002100 */
[----:B------:R-:W1:Y:S01]  /*0040*/  LDCU UR5, c[0x0][0x380] ;  /* 0x00007000ff0577ac */ /* 0x000e620008000800 */
[----:B0-----:R-:W-:-:S05]  /*0050*/  IMAD R9, R9, UR4, R0 ;  /* 0x0000000409097c24 */ /* 0x001fca000f8e0200 */
[----:B-1----:R-:W-:-:S13]  /*0060*/  ISETP.GE.AND P0, PT, R9, UR5, PT ;  /* 0x0000000509007c0c */ /* 0x002fda000bf06270 */
[----:B------:R-:W-:Y:S05]  /*0070*/  @P0 EXIT ;  /* 0x000000000000094d */ /* 0x000fea0003800000 */
[----:B------:R-:W0:Y:S01]  /*0080*/  LDC.64 R2, c[0x0][0x398] ;  /* 0x0000e600ff027b82 */ /* 0x000e220000000a00 */
[----:B------:R-:W1:Y:S01]  /*0090*/  LDCU.64 UR4, c[0x0][0x358] ;  /* 0x00006b00ff0477ac */ /* 0x000e620008000a00 */
[----:B0-----:R-:W-:-:S05]  /*00a0*/  IMAD.WIDE R2, R9, 0x4, R2 ;  /* 0x0000000409027825 */ /* 0x001fca00078e0202 */
[----:B-1----:R-:W2:Y:S02]  /*00b0*/  LDG.E R0, desc[UR4][R2.64] ;  /* 0x0000000402007981 */ /* 0x002ea4000c1e1900 */
[----:B--2---:R-:W-:-:S13]  /*00c0*/  ISETP.NE.AND P0, PT, R0, 0x1, PT ;  /* 0x000000010000780c */ /* 0x004fda0003f05270 */
[----:B------:R-:W-:Y:S05]  /*00d0*/  @P0 EXIT ;  /* 0x000000000000094d */ /* 0x000fea0003800000 */
[----:B------:R-:W0:Y:S01]  /*00e0*/  LDC.64 R4, c[0x0][0x388] ;  /* 0x0000e200ff047b82 */ /* 0x000e220000000a00 */
[----:B------:R-:W1:Y:S07]  /*00f0*/  LDCU.64 UR6, c[0x0][0x3a0] ;  /* 0x00007400ff0677ac */ /* 0x000e6e0008000a00 */
[----:B------:R-:W2:Y:S01]  /*0100*/  LDC.64 R6, c[0x0][0x390] ;  /* 0x0000e400ff067b82 */ /* 0x000ea20000000a00 */
[----:B0-----:R-:W-:-:S06]  /*0110*/  IMAD.WIDE R4, R9, 0x4, R4 ;  /* 0x0000000409047825 */ /* 0x001fcc00078e0204 */
[----:B------:R-:W3:Y:S01]  /*0120*/  LDG.E.CONSTANT R4, desc[UR4][R4.64] ;  /* 0x0000000404047981 */ /* 0x000ee2000c1e9900 */
[----:B--2---:R-:W-:-:S06]  /*0130*/  IMAD.WIDE R6, R9, 0x4, R6 ;  /* 0x0000000409067825 */ /* 0x004fcc00078e0206 */
[----:B------:R-:W3:Y:S02]  /*0140*/  LDG.E.CONSTANT R7, desc[UR4][R6.64] ;  /* 0x0000000406077981 */ /* 0x000ee4000c1e9900 */
[----:B---3--:R-:W-:-:S06]  /*0150*/  FADD R8, R4, -R7 ;  /* 0x8000000704087221 */ /* 0x008fcc0000000000 */
[----:B------:R-:W1:Y:S02]  /*0160*/  F2F.F64.F32 R8, |R8| ;  /* 0x4000000800087310 */ /* 0x000e640000201800 */
[----:B-1----:R-:W-:-:S06]  /*0170*/  DSETP.GT.AND P0, PT, R8, UR6, PT ;  /* 0x0000000608007e2a */ /* 0x002fcc000bf04000 */
[----:B------:R-:W-:-:S05]  /*0180*/  SEL R9, RZ, 0x1, !P0 ;  /* 0x00000001ff097807 */ /* 0x000fca0004000000 */
[----:B------:R-:W-:Y:S01]  /*0190*/  STG.E desc[UR4][R2.64], R9 ;  /* 0x0000000902007986 */ /* 0x000fe2000c101904 */
[----:B------:R-:W-:Y:S05]  /*01a0*/  EXIT ;  /* 0x000000000000794d */ /* 0x000fea0003800000 */
.L_x_1:
        /* <DEDUP_REMOVED lines=13> */
.L_x_57:


//--------------------- .text._Z7computeiPfS_PKiS1_S1_S1_Pi --------------------------
	.section	.text._Z7computeiPfS_PKiS1_S1_S1_Pi,"ax",@progbits
	.align	128
        .global         _Z7computeiPfS_PKiS1_S1_S1_Pi
        .type           _Z7computeiPfS_PKiS1_S1_S1_Pi,@function
        .size           _Z7computeiPfS_PKiS1_S1_S1_Pi,(.L_x_55 - _Z7computeiPfS_PKiS1_S1_S1_Pi)
        .other          _Z7computeiPfS_PKiS1_S1_S1_Pi,@"STO_CUDA_ENTRY STV_DEFAULT"
_Z7computeiPfS_PKiS1_S1_S1_Pi:
.text._Z7computeiPfS_PKiS1_S1_S1_Pi:
[----:B------:R-:W-:Y:S01]  /*0000*/  LDC R1, c[0x0][0x37c] ;  /* 0x0000df00ff017b82 */ /* 0x000fe20000000800 */
[----:B------:R-:W0:Y:S07]  /*0010*/  S2R R3, SR_CTAID.X ;  /* 0x0000000000037919 */ /* 0x000e2e0000002500 */
[----:B------:R-:W1:Y:S01]  /*0020*/  S2UR UR5, SR_CgaCtaId ;  /* 0x00000000000579c3 */ /* 0x000e620000008800 */
[----:B------:R-:W0:Y:S01]  /*0030*/  LDCU UR6, c[0x0][0x360] ;  /* 0x00006c00ff0677ac */ /* 0x000e220008000800 */
[----:B------:R-:W-:Y:S01]  /*0040*/  HFMA2 R5, -RZ, RZ, 1.5244140625, -0.0027313232421875 ;  /* 0x3e199998ff057431 */ /* 0x000fe200000001ff */
[----:B------:R-:W0:Y:S01]  /*0050*/  S2R R4, SR_TID.X ;  /* 0x0000000000047919 */ /* 0x000e220000002100 */
[----:B------:R-:W2:Y:S01]  /*0060*/  LDCU UR7, c[0x0][0x380] ;  /* 0x00007000ff0777ac */ /* 0x000ea20008000800 */
[----:B------:R-:W-:-:S02]  /*0070*/  UMOV UR4, 0x400 ;  /* 0x0000040000047882 */ /* 0x000fc40000000000 */
[----:B-1----:R-:W-:Y:S01]  /*0080*/  ULEA UR4, UR5, UR4, 0x18 ;  /* 0x0000000405047291 */ /* 0x002fe2000f8ec0ff */
[----:B0-----:R-:W-:-:S05]  /*0090*/  IMAD R3, R3, UR6, R4 ;  /* 0x0000000603037c24 */ /* 0x001fca000f8e0204 */
[----:B------:R-:W-:Y:S02]  /*00a0*/  LEA R4, R4, UR4, 0x2 ;  /* 0x0000000404047c11 */ /* 0x000fe4000f8e10ff */
[----:B--2---:R-:W-:-:S03]  /*00b0*/  ISETP.GE.AND P0, PT, R3, UR7, PT ;  /* 0x0000000703007c0c */ /* 0x004fc6000bf06270 */
[----:B------:R0:W-:Y:S10]  /*00c0*/  STS [R4], R5 ;  /* 0x0000000504007388 */ /* 0x0001f40000000800 */
[----:B0-----:R-:W-:Y:S05]  /*00d0*/  @P0 EXIT ;  /* 0x000000000000094d */ /* 0x001fea0003800000 */
[----:B------:R-:W0:Y:S01]  /*00e0*/  LDC.64 R6, c[0x0][0x3b8] ;  /* 0x0000ee00ff067b82 */ /* 0x000e220000000a00 */
[----:B------:R-:W1:Y:S01]  /*00f0*/  LDCU.64 UR4, c[0x0][0x358] ;  /* 0x00006b00ff0477ac */ /* 0x000e620008000a00 */
[----:B0-----:R-:W-:-:S06]  /*0100*/  IMAD.WIDE R6, R3, 0x4, R6 ;  /* 0x0000000403067825 */ /* 0x001fcc00078e0206 */
[----:B-1----:R-:W2:Y:S02]  /*0110*/  LDG.E R6, desc[UR4][R6.64] ;  /* 0x0000000406067981 */ /* 0x002ea4000c1e1900 */
[----:B--2---:R-:W-:-:S13]  /*0120*/  ISETP.NE.AND P0, PT, R6, 0x1, PT ;  /* 0x000000010600780c */ /* 0x004fda0003f05270 */
[----:B------:R-:W-:Y:S05]  /*0130*/  @P0 EXIT ;  /* 0x000000000000094d */ /* 0x000fea0003800000 */
[----:B------:R-:W0:Y:S02]  /*0140*/  LDC.64 R6, c[0x0][0x3a0] ;  /* 0x0000e800ff067b82 */ /* 0x000e240000000a00 */
[----:B0-----:R-:W-:-:S05]  /*0150*/  IMAD.WIDE R6, R3, 0x4, R6 ;  /* 0x0000000403067825 */ /* 0x001fca00078e0206 */
[----:B------:R-:W2:Y:S04]  /*0160*/  LDG.E R5, desc[UR4][R6.64] ;  /* 0x0000000406057981 */ /* 0x000ea8000c1e1900 */
[----:B------:R-:W2:Y:S01]  /*0170*/  LDG.E R0, desc[UR4][R6.64+0x4] ;  /* 0x0000040406007981 */ /* 0x000ea2000c1e1900 */
[----:B------:R-:W-:Y:S01]  /*0180*/  BSSY.RECONVERGENT B0, `(.L_x_2) ;  /* 0x000017e000007945 */ /* 0x000fe20003800200 */
[----:B------:R-:W-:Y:S02]  /*0190*/  MOV R19, 0x3e199998 ;  /* 0x3e19999800137802 */ /* 0x000fe40000000f00 */
[----:B--2---:R-:W-:-:S13]  /*01a0*/  ISETP.GE.AND P0, PT, R5, R0, PT ;  /* 0x000000000500720c */ /* 0x004fda0003f06270 */
[----:B------:R-:W-:Y:S05]  /*01b0*/  @P0 BRA `(.L_x_3) ;  /* 0x0000001400e80947 */ /* 0x000fea0003800000 */
[C---:B------:R-:W-:Y:S01]  /*01c0*/  VIADDMNMX R0, R5.reuse, 0x1, R0, !PT ;  /* 0x0000000105007846 */ /* 0x040fe20007800100 */
[----:B------:R-:W-:Y:S01]  /*01d0*/  BSSY.RECONVERGENT B3, `(.L_x_4) ;  /* 0x00000bc000037945 */ /* 0x000fe20003800200 */
[----:B------:R-:W-:Y:S02]  /*01e0*/  HFMA2 R19, -RZ, RZ, 1.5244140625, -0.0027313232421875 ;  /* 0x3e199998ff137431 */ /* 0x000fe400000001ff */
[CC--:B------:R-:W-:Y:S02]  /*01f0*/  IADD3 R2, PT, PT, R5.reuse, -R0.reuse, RZ ;  /* 0x8000000005027210 */ /* 0x0c0fe40007ffe0ff */
[----:B------:R-:W-:Y:S02]  /*0200*/  IADD3 R6, PT, PT, -R5, R0, RZ ;  /* 0x0000000005067210 */ /* 0x000fe40007ffe1ff */
[----:B------:R-:W-:Y:S02]  /*0210*/  ISETP.GT.U32.AND P0, PT, R2, -0x8, PT ;  /* 0xfffffff80200780c */ /* 0x000fe40003f04070 */
[----:B------:R-:W-:-:S11]  /*0220*/  LOP3.LUT R7, R6, 0x7, RZ, 0xc0, !PT ;  /* 0x0000000706077812 */ /* 0x000fd600078ec0ff */
[----:B------:R-:W-:Y:S05]  /*0230*/  @P0 BRA `(.L_x_5) ;  /* 0x0000000800d40947 */ /* 0x000fea0003800000 */
[----:B------:R-:W0:Y:S01]  /*0240*/  LDC.64 R12, c[0x0][0x3a8] ;  /* 0x0000ea00ff0c7b82 */ /* 0x000e220000000a00 */
[----:B------:R-:W-:Y:S02]  /*0250*/  LOP3.LUT R8, R6, 0xfffffff8, RZ, 0xc0, !PT ;  /* 0xfffffff806087812 */ /* 0x000fe400078ec0ff */
[----:B------:R-:W-:Y:S02]  /*0260*/  MOV R19, 0x3e199998 ;  /* 0x3e19999800137802 */ /* 0x000fe40000000f00 */
[----:B------:R-:W-:-:S03]  /*0270*/  IADD3 R8, PT, PT, -R8, RZ, RZ ;  /* 0x000000ff08087210 */ /* 0x000fc60007ffe1ff */
[----:B------:R-:W1:Y:S08]  /*0280*/  LDC.64 R16, c[0x0][0x388] ;  /* 0x0000e200ff107b82 */ /* 0x000e700000000a00 */
[----:B------:R-:W2:Y:S01]  /*0290*/  LDC.64 R14, c[0x0][0x398] ;  /* 0x0000e600ff0e7b82 */ /* 0x000ea20000000a00 */
[----:B0-----:R-:W-:-:S04]  /*02a0*/  IADD3 R12, P0, PT, R12, 0x10, RZ ;  /* 0x000000100c0c7810 */ /* 0x001fc80007f1e0ff */
[----:B------:R-:W-:-:S09]  /*02b0*/  IADD3.X R13, PT, PT, RZ, R13, RZ, P0, !PT ;  /* 0x0000000dff0d7210 */ /* 0x000fd200007fe4ff */
.L_x_22:
[----:B------:R-:W-:-:S05]  /*02c0*/  IMAD.WIDE R10, R5, 0x4, R12 ;  /* 0x00000004050a7825 */ /* 0x000fca00078e020c */
[----:B------:R-:W2:Y:S02]  /*02d0*/  LDG.E R21, desc[UR4][R10.64+-0x10] ;  /* 0xfffff0040a157981 */ /* 0x000ea4000c1e1900 */
[----:B--2---:R-:W-:-:S06]  /*02e0*/  IMAD.WIDE R24, R21, 0x4, R14 ;  /* 0x0000000415187825 */ /* 0x004fcc00078e020e */
[----:B------:R-:W2:Y:S01]  /*02f0*/  LDG.E R24, desc[UR4][R24.64] ;  /* 0x0000000418187981 */ /* 0x000ea2000c1e1900 */
[----:B-1----:R-:W-:-:S06]  /*0300*/  IMAD.WIDE R20, R21, 0x4, R16 ;  /* 0x0000000415147825 */ /* 0x002fcc00078e0210 */
[----:B------:R-:W3:Y:S01]  /*0310*/  LDG.E R20, desc[UR4][R20.64] ;  /* 0x0000000414147981 */ /* 0x000ee2000c1e1900 */
[----:B------:R-:W-:Y:S01]  /*0320*/  IADD3 R8, PT, PT, R8, 0x8, RZ ;  /* 0x0000000808087810 */ /* 0x000fe20007ffe0ff */
[----:B------:R-:W-:Y:S03]  /*0330*/  BSSY.RECONVERGENT B4, `(.L_x_6) ;  /* 0x000000f000047945 */ /* 0x000fe60003800200 */
[----:B------:R-:W-:Y:S02]  /*0340*/  ISETP.NE.AND P2, PT, R8, RZ, PT ;  /* 0x000000ff0800720c */ /* 0x000fe40003f45270 */
[----:B--2---:R-:W-:-:S04]  /*0350*/  I2FP.F32.S32 R18, R24 ;  /* 0x0000001800127245 */ /* 0x004fc80000201400 */
[----:B------:R-:W0:Y:S01]  /*0360*/  MUFU.RCP R0, R18 ;  /* 0x0000001200007308 */ /* 0x000e220000001000 */
[----:B---3--:R-:W-:-:S07]  /*0370*/  FMUL R23, R20, 0.85000002384185791016 ;  /* 0x3f59999a14177820 */ /* 0x008fce0000400000 */
[----:B------:R-:W1:Y:S01]  /*0380*/  FCHK P0, R23, R18 ;  /* 0x0000001217007302 */ /* 0x000e620000000000 */
[----:B0-----:R-:W-:-:S04]  /*0390*/  FFMA R9, -R18, R0, 1 ;  /* 0x3f80000012097423 */ /* 0x001fc80000000100 */
[----:B------:R-:W-:-:S04]  /*03a0*/  FFMA R0, R0, R9, R0 ;  /* 0x0000000900007223 */ /* 0x000fc80000000000 */
[----:B------:R-:W-:-:S04]  /*03b0*/  FFMA R9, R23, R0, RZ ;  /* 0x0000000017097223 */ /* 0x000fc800000000ff */
[----:B------:R-:W-:-:S04]  /*03c0*/  FFMA R2, -R18, R9, R23 ;  /* 0x0000000912027223 */ /* 0x000fc80000000117 */
[----:B------:R-:W-:Y:S01]  /*03d0*/  FFMA R0, R0, R2, R9 ;  /* 0x0000000200007223 */ /* 0x000fe20000000009 */
[----:B-1----:R-:W-:Y:S06]  /*03e0*/  @!P0 BRA `(.L_x_7) ;  /* 0x00000000000c8947 */ /* 0x002fec0003800000 */
[----:B------:R-:W-:Y:S02]  /*03f0*/  MOV R0, R18 ;  /* 0x0000001200007202 */ /* 0x000fe40000000f00 */
[----:B------:R-:W-:-:S07]  /*0400*/  MOV R2, 0x420 ;  /* 0x0000042000027802 */ /* 0x000fce0000000f00 */
[----:B------:R-:W-:Y:S05]  /*0410*/  CALL.REL.NOINC `($__internal_0_$__cuda_sm3x_div_rn_noftz_f32_slowpath) ;  /* 0x0000001400647944 */ /* 0x000fea0003c00000 */
.L_x_7:
[----:B------:R-:W-:Y:S05]  /*0420*/  BSYNC.RECONVERGENT B4 ;  /* 0x0000000000047941 */ /* 0x000fea0003800200 */
.L_x_6:
[----:B------:R-:W2:Y:S02]  /*0430*/  LDG.E R21, desc[UR4][R10.64+-0xc] ;  /* 0xfffff4040a157981 */ /* 0x000ea4000c1e1900 */
[----:B--2---:R-:W-:-:S06]  /*0440*/  IMAD.WIDE R24, R21, 0x4, R14 ;  /* 0x0000000415187825 */ /* 0x004fcc00078e020e */
[----:B------:R-:W2:Y:S01]  /*0450*/  LDG.E R24, desc[UR4][R24.64] ;  /* 0x0000000418187981 */ /* 0x000ea2000c1e1900 */
[----:B------:R-:W-:-:S06]  /*0460*/  IMAD.WIDE R20, R21, 0x4, R16 ;  /* 0x0000000415147825 */ /* 0x000fcc00078e0210 */
[----:B------:R-:W3:Y:S01]  /*0470*/  LDG.E R20, desc[UR4][R20.64] ;  /* 0x0000000414147981 */ /* 0x000ee2000c1e1900 */
[----:B------:R-:W-:Y:S01]  /*0480*/  BSSY.RECONVERGENT B4, `(.L_x_8) ;  /* 0x000000f000047945 */ /* 0x000fe20003800200 */
[----:B------:R-:W-:Y:S01]  /*0490*/  FADD R19, R0, R19 ;  /* 0x0000001300137221 */ /* 0x000fe20000000000 */
        /* <DEDUP_REMOVED lines=13> */
.L_x_9:
[----:B------:R-:W-:Y:S05]  /*0570*/  BSYNC.RECONVERGENT B4 ;  /* 0x0000000000047941 */ /* 0x000fea0003800200 */
.L_x_8:
        /* <DEDUP_REMOVED lines=20> */
.L_x_11:
[----:B------:R-:W-:Y:S05]  /*06c0*/  BSYNC.RECONVERGENT B4 ;  /* 0x0000000000047941 */ /* 0x000fea0003800200 */
.L_x_10:
        /* <DEDUP_REMOVED lines=20> */
.L_x_13:
[----:B------:R-:W-:Y:S05]  /*0810*/  BSYNC.RECONVERGENT B4 ;  /* 0x0000000000047941 */ /* 0x000fea0003800200 */
.L_x_12:
        /* <DEDUP_REMOVED lines=20> */
.L_x_15:
[----:B------:R-:W-:Y:S05]  /*0960*/  BSYNC.RECONVERGENT B4 ;  /* 0x0000000000047941 */ /* 0x000fea0003800200 */
.L_x_14:
        /* <DEDUP_REMOVED lines=20> */
.L_x_17:
[----:B------:R-:W-:Y:S05]  /*0ab0*/  BSYNC.RECONVERGENT B4 ;  /* 0x0000000000047941 */ /* 0x000fea0003800200 */
.L_x_16:
        /* <DEDUP_REMOVED lines=20> */
.L_x_19:
[----:B------:R-:W-:Y:S05]  /*0c00*/  BSYNC.RECONVERGENT B4 ;  /* 0x0000000000047941 */ /* 0x000fea0003800200 */
.L_x_18:
        /* <DEDUP_REMOVED lines=20> */
.L_x_21:
[----:B------:R-:W-:Y:S05]  /*0d50*/  BSYNC.RECONVERGENT B4 ;  /* 0x0000000000047941 */ /* 0x000fea0003800200 */
.L_x_20:
[----:B------:R-:W-:Y:S01]  /*0d60*/  FADD R19, R19, R0 ;  /* 0x0000000013137221 */ /* 0x000fe20000000000 */
[----:B------:R-:W-:Y:S01]  /*0d70*/  IADD3 R5, PT, PT, R5, 0x8, RZ ;  /* 0x0000000805057810 */ /* 0x000fe20007ffe0ff */
[----:B------:R-:W-:Y:S06]  /*0d80*/  @P2 BRA `(.L_x_22) ;  /* 0xfffffff4004c2947 */ /* 0x000fec000383ffff */
.L_x_5:
[----:B------:R-:W-:Y:S05]  /*0d90*/  BSYNC.RECONVERGENT B3 ;  /* 0x0000000000037941 */ /* 0x000fea0003800200 */
.L_x_4:
[----:B------:R-:W-:Y:S01]  /*0da0*/  ISETP.NE.AND P0, PT, R7, RZ, PT ;  /* 0x000000ff0700720c */ /* 0x000fe20003f05270 */
[----:B------:R-:W-:-:S12]  /*0db0*/  BSSY.RECONVERGENT B3, `(.L_x_23) ;  /* 0x00000b9000037945 */ /* 0x000fd80003800200 */
[----:B------:R-:W-:Y:S05]  /*0dc0*/  @!P0 BRA `(.L_x_24) ;  /* 0x0000000800dc8947 */ /* 0x000fea0003800000 */
[----:B------:R-:W-:Y:S01]  /*0dd0*/  ISETP.GE.U32.AND P0, PT, R7, 0x4, PT ;  /* 0x000000040700780c */ /* 0x000fe20003f06070 */
[----:B------:R-:W-:Y:S01]  /*0de0*/  BSSY.RECONVERGENT B4, `(.L_x_25) ;  /* 0x0000062000047945 */ /* 0x000fe20003800200 */
[----:B------:R-:W-:-:S11]  /*0df0*/  LOP3.LUT R7, R6, 0x3, RZ, 0xc0, !PT ;  /* 0x0000000306077812 */ /* 0x000fd600078ec0ff */
[----:B------:R-:W-:Y:S05]  /*0e00*/  @!P0 BRA `(.L_x_26) ;  /* 0x00000004007c8947 */ /* 0x000fea0003800000 */
[----:B------:R-:W0:Y:S08]  /*0e10*/  LDC.64 R10, c[0x0][0x3a8] ;  /* 0x0000ea00ff0a7b82 */ /* 0x000e300000000a00 */
[----:B------:R-:W1:Y:S08]  /*0e20*/  LDC.64 R12, c[0x0][0x398] ;  /* 0x0000e600ff0c7b82 */ /* 0x000e700000000a00 */
[----:B------:R-:W2:Y:S01]  /*0e30*/  LDC.64 R8, c[0x0][0x388] ;  /* 0x0000e200ff087b82 */ /* 0x000ea20000000a00 */
[----:B0-----:R-:W-:-:S05]  /*0e40*/  IMAD.WIDE R10, R5, 0x4, R10 ;  /* 0x00000004050a7825 */ /* 0x001fca00078e020a */
[----:B------:R-:W1:Y:S02]  /*0e50*/  LDG.E R15, desc[UR4][R10.64] ;  /* 0x000000040a0f7981 */ /* 0x000e64000c1e1900 */
[----:B-1----:R-:W-:-:S06]  /*0e60*/  IMAD.WIDE R12, R15, 0x4, R12 ;  /* 0x000000040f0c7825 */ /* 0x002fcc00078e020c */
[----:B------:R-:W3:Y:S01]  /*0e70*/  LDG.E R12, desc[UR4][R12.64] ;  /* 0x000000040c0c7981 */ /* 0x000ee2000c1e1900 */
[----:B--2---:R-:W-:-:S06]  /*0e80*/  IMAD.WIDE R8, R15, 0x4, R8 ;  /* 0x000000040f087825 */ /* 0x004fcc00078e0208 */
[----:B------:R-:W2:Y:S01]  /*0e90*/  LDG.E R8, desc[UR4][R8.64] ;  /* 0x0000000408087981 */ /* 0x000ea2000c1e1900 */
[----:B------:R-:W-:Y:S01]  /*0ea0*/  BSSY.RECONVERGENT B5, `(.L_x_27) ;  /* 0x000000e000057945 */ /* 0x000fe20003800200 */
[----:B---3--:R-:W-:-:S04]  /*0eb0*/  I2FP.F32.S32 R14, R12 ;  /* 0x0000000c000e7245 */ /* 0x008fc80000201400 */
[----:B------:R-:W0:Y:S01]  /*0ec0*/  MUFU.RCP R0, R14 ;  /* 0x0000000e00007308 */ /* 0x000e220000001000 */
[----:B--2---:R-:W-:-:S07]  /*0ed0*/  FMUL R23, R8, 0.85000002384185791016 ;  /* 0x3f59999a08177820 */ /* 0x004fce0000400000 */
        /* <DEDUP_REMOVED lines=10> */
.L_x_28:
[----:B------:R-:W-:Y:S05]  /*0f80*/  BSYNC.RECONVERGENT B5 ;  /* 0x0000000000057941 */ /* 0x000fea0003800200 */
.L_x_27:
[----:B------:R-:W2:Y:S01]  /*0f90*/  LDG.E R15, desc[UR4][R10.64+0x4] ;  /* 0x000004040a0f7981 */ /* 0x000ea2000c1e1900 */
[----:B------:R-:W2:Y:S08]  /*0fa0*/  LDC.64 R8, c[0x0][0x398] ;  /* 0x0000e600ff087b82 */ /* 0x000eb00000000a00 */
[----:B------:R-:W0:Y:S01]  /*0fb0*/  LDC.64 R12, c[0x0][0x388] ;  /* 0x0000e200ff0c7b82 */ /* 0x000e220000000a00 */
[----:B--2---:R-:W-:-:S06]  /*0fc0*/  IMAD.WIDE R8, R15, 0x4, R8 ;  /* 0x000000040f087825 */ /* 0x004fcc00078e0208 */
[----:B------:R-:W2:Y:S01]  /*0fd0*/  LDG.E R8, desc[UR4][R8.64] ;  /* 0x0000000408087981 */ /* 0x000ea2000c1e1900 */
[----:B0-----:R-:W-:-:S06]  /*0fe0*/  IMAD.WIDE R12, R15, 0x4, R12 ;  /* 0x000000040f0c7825 */ /* 0x001fcc00078e020c */
[----:B------:R-:W3:Y:S01]  /*0ff0*/  LDG.E R12, desc[UR4][R12.64] ;  /* 0x000000040c0c7981 */ /* 0x000ee2000c1e1900 */
[----:B------:R-:W-:Y:S01]  /*1000*/  BSSY.RECONVERGENT B5, `(.L_x_29) ;  /* 0x000000f000057945 */ /* 0x000fe20003800200 */
[----:B--2---:R-:W-:Y:S01]  /*1010*/  I2FP.F32.S32 R16, R8 ;  /* 0x0000000800107245 */ /* 0x004fe20000201400 */
[----:B------:R-:W-:-:S03]  /*1020*/  FADD R8, R19, R0 ;  /* 0x0000000013087221 */ /* 0x000fc60000000000 */
        /* <DEDUP_REMOVED lines=12> */
.L_x_30:
[----:B------:R-:W-:Y:S05]  /*10f0*/  BSYNC.RECONVERGENT B5 ;  /* 0x0000000000057941 */ /* 0x000fea0003800200 */
.L_x_29:
        /* <DEDUP_REMOVED lines=22> */
.L_x_32:
[----:B------:R-:W-:Y:S05]  /*1260*/  BSYNC.RECONVERGENT B5 ;  /* 0x0000000000057941 */ /* 0x000fea0003800200 */
.L_x_31:
        /* <DEDUP_REMOVED lines=22> */
.L_x_34:
[----:B------:R-:W-:Y:S05]  /*13d0*/  BSYNC.RECONVERGENT B5 ;  /* 0x0000000000057941 */ /* 0x000fea0003800200 */
.L_x_33:
[----:B------:R-:W-:Y:S01]  /*13e0*/  FADD R19, R8, R0 ;  /* 0x0000000008137221 */ /* 0x000fe20000000000 */
[----:B------:R-:W-:-:S07]  /*13f0*/  IADD3 R5, PT, PT, R5, 0x4, RZ ;  /* 0x0000000405057810 */ /* 0x000fce0007ffe0ff */
.L_x_26:
[----:B------:R-:W-:Y:S05]  /*1400*/  BSYNC.RECONVERGENT B4 ;  /* 0x0000000000047941 */ /* 0x000fea0003800200 */
.L_x_25:
[----:B------:R-:W-:-:S13]  /*1410*/  ISETP.NE.AND P0, PT, R7, RZ, PT ;  /* 0x000000ff0700720c */ /* 0x000fda0003f05270 */
[----:B------:R-:W-:Y:S05]  /*1420*/  @!P0 BRA `(.L_x_24) ;  /* 0x0000000400448947 */ /* 0x000fea0003800000 */
[----:B------:R-:W-:Y:S01]  /*1430*/  ISETP.NE.AND P0, PT, R7, 0x1, PT ;  /* 0x000000010700780c */ /* 0x000fe20003f05270 */
[----:B------:R-:W-:-:S12]  /*1440*/  BSSY.RECONVERGENT B4, `(.L_x_35) ;  /* 0x0000033000047945 */ /* 0x000fd80003800200 */
        /* <DEDUP_REMOVED lines=24> */
.L_x_38:
[----:B------:R-:W-:Y:S05]  /*15d0*/  BSYNC.RECONVERGENT B5 ;  /* 0x0000000000057941 */ /* 0x000fea0003800200 */
.L_x_37:
        /* <DEDUP_REMOVED lines=22> */
.L_x_40:
[----:B------:R-:W-:Y:S05]  /*1740*/  BSYNC.RECONVERGENT B5 ;  /* 0x0000000000057941 */ /* 0x000fea0003800200 */
.L_x_39:
[----:B------:R-:W-:Y:S01]  /*1750*/  FADD R19, R19, R0 ;  /* 0x0000000013137221 */ /* 0x000fe20000000000 */
[----:B------:R-:W-:-:S07]  /*1760*/  IADD3 R5, PT, PT, R5, 0x2, RZ ;  /* 0x0000000205057810 */ /* 0x000fce0007ffe0ff */
.L_x_36:
[----:B------:R-:W-:Y:S05]  /*1770*/  BSYNC.RECONVERGENT B4 ;  /* 0x0000000000047941 */ /* 0x000fea0003800200 */
.L_x_35:
[----:B------:R-:W-:-:S04]  /*1780*/  LOP3.LUT R6, R6, 0x1, RZ, 0xc0, !PT ;  /* 0x0000000106067812 */ /* 0x000fc800078ec0ff */
[----:B------:R-:W-:-:S13]  /*1790*/  ISETP.NE.U32.AND P0, PT, R6, 0x1, PT ;  /* 0x000000010600780c */ /* 0x000fda0003f05070 */
[----:B------:R-:W-:Y:S05]  /*17a0*/  @P0 BRA `(.L_x_24) ;  /* 0x0000000000640947 */ /* 0x000fea0003800000 */
[----:B------:R-:W0:Y:S08]  /*17b0*/  LDC.64 R6, c[0x0][0x3a8] ;  /* 0x0000ea00ff067b82 */ /* 0x000e300000000a00 */
[----:B------:R-:W1:Y:S08]  /*17c0*/  LDC.64 R10, c[0x0][0x398] ;  /* 0x0000e600ff0a7b82 */ /* 0x000e700000000a00 */
[----:B------:R-:W2:Y:S01]  /*17d0*/  LDC.64 R8, c[0x0][0x388] ;  /* 0x0000e200ff087b82 */ /* 0x000ea20000000a00 */
[----:B0-----:R-:W-:-:S06]  /*17e0*/  IMAD.WIDE R6, R5, 0x4, R6 ;  /* 0x0000000405067825 */ /* 0x001fcc00078e0206 */
        /* <DEDUP_REMOVED lines=19> */
.L_x_42:
[----:B------:R-:W-:Y:S05]  /*1920*/  BSYNC.RECONVERGENT B4 ;  /* 0x0000000000047941 */ /* 0x000fea0003800200 */
.L_x_41:
[----:B------:R-:W-:-:S07]  /*1930*/  FADD R19, R19, R0 ;  /* 0x0000000013137221 */ /* 0x000fce0000000000 */
.L_x_24:
[----:B------:R-:W-:Y:S05]  /*1940*/  BSYNC.RECONVERGENT B3 ;  /* 0x0000000000037941 */ /* 0x000fea0003800200 */
.L_x_23:
[----:B------:R0:W-:Y:S02]  /*1950*/  STS [R4], R19 ;  /* 0x0000001304007388 */ /* 0x0001e40000000800 */
.L_x_3:
[----:B------:R-:W-:Y:S05]  /*1960*/  BSYNC.RECONVERGENT B0 ;  /* 0x0000000000007941 */ /* 0x000fea0003800200 */
.L_x_2:
[----:B0-----:R-:W0:Y:S02]  /*1970*/  LDC.64 R4, c[0x0][0x390] ;  /* 0x0000e400ff047b82 */ /* 0x001e240000000a00 */
[----:B0-----:R-:W-:-:S05]  /*1980*/  IMAD.WIDE R2, R3, 0x4, R4 ;  /* 0x0000000403027825 */ /* 0x001fca00078e0204 */
[----:B------:R-:W-:Y:S01]  /*1990*/  STG.E desc[UR4][R2.64], R19 ;  /* 0x0000001302007986 */ /* 0x000fe2000c101904 */
[----:B------:R-:W-:Y:S05]  /*19a0*/  EXIT ;  /* 0x000000000000794d */ /* 0x000fea0003800000 */
        .weak           $__internal_0_$__cuda_sm3x_div_rn_noftz_f32_slowpath
        .type           $__internal_0_$__cuda_sm3x_div_rn_noftz_f32_slowpath,@function
        .size           $__internal_0_$__cuda_sm3x_div_rn_noftz_f32_slowpath,(.L_x_55 - $__internal_0_$__cuda_sm3x_div_rn_noftz_f32_slowpath)
$__internal_0_$__cuda_sm3x_div_rn_noftz_f32_slowpath:
[----:B------:R-:W-:Y:S01]  /*19b0*/  SHF.R.U32.HI R9, RZ, 0x17, R0 ;  /* 0x00000017ff097819 */ /* 0x000fe20000011600 */
[----:B------:R-:W-:Y:S01]  /*19c0*/  BSSY.RECONVERGENT B1, `(.L_x_43) ;  /* 0x0000063000017945 */ /* 0x000fe20003800200 */
[----:B------:R-:W-:Y:S02]  /*19d0*/  SHF.R.U32.HI R20, RZ, 0x17, R23 ;  /* 0x00000017ff147819 */ /* 0x000fe40000011617 */
[----:B------:R-:W-:Y:S02]  /*19e0*/  LOP3.LUT R9, R9, 0xff, RZ, 0xc0, !PT ;  /* 0x000000ff09097812 */ /* 0x000fe400078ec0ff */
[----:B------:R-:W-:Y:S02]  /*19f0*/  LOP3.LUT R20, R20, 0xff, RZ, 0xc0, !PT ;  /* 0x000000ff14147812 */ /* 0x000fe400078ec0ff */
[----:B------:R-:W-:Y:S02]  /*1a00*/  IADD3 R21, PT, PT, R9, -0x1, RZ ;  /* 0xffffffff09157810 */ /* 0x000fe40007ffe0ff */
[----:B------:R-:W-:-:S02]  /*1a10*/  IADD3 R18, PT, PT, R20, -0x1, RZ ;  /* 0xffffffff14127810 */ /* 0x000fc40007ffe0ff */
[----:B------:R-:W-:-:S04]  /*1a20*/  ISETP.GT.U32.AND P0, PT, R21, 0xfd, PT ;  /* 0x000000fd1500780c */ /* 0x000fc80003f04070 */
[----:B------:R-:W-:-:S13]  /*1a30*/  ISETP.GT.U32.OR P0, PT, R18, 0xfd, P0 ;  /* 0x000000fd1200780c */ /* 0x000fda0000704470 */
[----:B------:R-:W-:Y:S01]  /*1a40*/  @!P0 MOV R18, RZ ;  /* 0x000000ff00128202 */ /* 0x000fe20000000f00 */
[----:B------:R-:W-:Y:S06]  /*1a50*/  @!P0 BRA `(.L_x_44) ;  /* 0x0000000000608947 */ /* 0x000fec0003800000 */
[----:B------:R-:W-:Y:S02]  /*1a60*/  FSETP.GTU.FTZ.AND P0, PT, |R23|, +INF , PT ;  /* 0x7f8000001700780b */ /* 0x000fe40003f1c200 */
[----:B------:R-:W-:-:S04]  /*1a70*/  FSETP.GTU.FTZ.AND P1, PT, |R0|, +INF , PT ;  /* 0x7f8000000000780b */ /* 0x000fc80003f3c200 */
[----:B------:R-:W-:-:S13]  /*1a80*/  PLOP3.LUT P0, PT, P0, P1, PT, 0xf8, 0x8f ;  /* 0x00000000008f781c */ /* 0x000fda0000703f70 */
[----:B------:R-:W-:Y:S05]  /*1a90*/  @P0 BRA `(.L_x_45) ;  /* 0x0000000400500947 */ /* 0x000fea0003800000 */
[----:B------:R-:W-:-:S13]  /*1aa0*/  LOP3.LUT P0, RZ, R0, 0x7fffffff, R23, 0xc8, !PT ;  /* 0x7fffffff00ff7812 */ /* 0x000fda000780c817 */
[----:B------:R-:W-:Y:S05]  /*1ab0*/  @!P0 BRA `(.L_x_46) ;  /* 0x0000000400408947 */ /* 0x000fea0003800000 */
[C---:B------:R-:W-:Y:S02]  /*1ac0*/  FSETP.NEU.FTZ.AND P3, PT, |R23|.reuse, +INF , PT ;  /* 0x7f8000001700780b */ /* 0x040fe40003f7d200 */
[----:B------:R-:W-:Y:S02]  /*1ad0*/  FSETP.NEU.FTZ.AND P1, PT, |R0|, +INF , PT ;  /* 0x7f8000000000780b */ /* 0x000fe40003f3d200 */
[----:B------:R-:W-:-:S11]  /*1ae0*/  FSETP.NEU.FTZ.AND P0, PT, |R23|, +INF , PT ;  /* 0x7f8000001700780b */ /* 0x000fd60003f1d200 */
[----:B------:R-:W-:Y:S05]  /*1af0*/  @!P1 BRA !P3, `(.L_x_46) ;  /* 0x0000000400309947 */ /* 0x000fea0005800000 */
[----:B------:R-:W-:-:S04]  /*1b00*/  LOP3.LUT P3, RZ, R23, 0x7fffffff, RZ, 0xc0, !PT ;  /* 0x7fffffff17ff7812 */ /* 0x000fc8000786c0ff */
[----:B------:R-:W-:-:S13]  /*1b10*/  PLOP3.LUT P1, PT, P1, P3, PT, 0x2f, 0xf2 ;  /* 0x0000000000f2781c */ /* 0x000fda0000f26577 */
[----:B------:R-:W-:Y:S05]  /*1b20*/  @P1 BRA `(.L_x_47) ;  /* 0x00000004001c1947 */ /* 0x000fea0003800000 */
[----:B------:R-:W-:-:S04]  /*1b30*/  LOP3.LUT P1, RZ, R0, 0x7fffffff, RZ, 0xc0, !PT ;  /* 0x7fffffff00ff7812 */ /* 0x000fc8000782c0ff */
[----:B------:R-:W-:-:S13]  /*1b40*/  PLOP3.LUT P0, PT, P0, P1, PT, 0x2f, 0xf2 ;  /* 0x0000000000f2781c */ /* 0x000fda0000702577 */
[----:B------:R-:W-:Y:S05]  /*1b50*/  @P0 BRA `(.L_x_48) ;  /* 0x0000000400040947 */ /* 0x000fea0003800000 */
[----:B------:R-:W-:Y:S02]  /*1b60*/  IADD3 R18, PT, PT, R20, -0x1, RZ ;  /* 0xffffffff14127810 */ /* 0x000fe40007ffe0ff */
[----:B------:R-:W-:Y:S02]  /*1b70*/  ISETP.GE.AND P1, PT, R21, RZ, PT ;  /* 0x000000ff1500720c */ /* 0x000fe40003f26270 */
[----:B------:R-:W-:-:S11]  /*1b80*/  ISETP.GE.AND P0, PT, R18, RZ, PT ;  /* 0x000000ff1200720c */ /* 0x000fd60003f06270 */
[----:B------:R-:W-:Y:S02]  /*1b90*/  @!P1 FFMA R0, R0, 1.84467440737095516160e+19, RZ ;  /* 0x5f80000000009823 */ /* 0x000fe400000000ff */
[----:B------:R-:W-:Y:S01]  /*1ba0*/  @P0 MOV R18, RZ ;  /* 0x000000ff00120202 */ /* 0x000fe20000000f00 */
[----:B------:R-:W-:Y:S01]  /*1bb0*/  @!P0 FFMA R23, R23, 1.84467440737095516160e+19, RZ ;  /* 0x5f80000017178823 */ /* 0x000fe200000000ff */
[----:B------:R-:W-:-:S04]  /*1bc0*/  @!P0 MOV R18, 0xffffffc0 ;  /* 0xffffffc000128802 */ /* 0x000fc80000000f00 */
[----:B------:R-:W-:-:S07]  /*1bd0*/  @!P1 IADD3 R18, PT, PT, R18, 0x40, RZ ;  /* 0x0000004012129810 */ /* 0x000fce0007ffe0ff */
.L_x_44:
[----:B------:R-:W-:Y:S01]  /*1be0*/  LEA R21, R9, 0xc0800000, 0x17 ;  /* 0xc080000009157811 */ /* 0x000fe200078eb8ff */
[----:B------:R-:W-:Y:S01]  /*1bf0*/  BSSY.RECONVERGENT B2, `(.L_x_49) ;  /* 0x0000036000027945 */ /* 0x000fe20003800200 */
[----:B------:R-:W-:Y:S02]  /*1c00*/  IADD3 R20, PT, PT, R20, -0x7f, RZ ;  /* 0xffffff8114147810 */ /* 0x000fe40007ffe0ff */
[----:B------:R-:W-:-:S03]  /*1c10*/  IADD3 R24, PT, PT, -R21, R0, RZ ;  /* 0x0000000015187210 */ /* 0x000fc60007ffe1ff */
[----:B------:R-:W-:Y:S01]  /*1c20*/  IMAD R0, R20, -0x800000, R23 ;  /* 0xff80000014007824 */ /* 0x000fe200078e0217 */
[----:B------:R-:W0:Y:S01]  /*1c30*/  MUFU.RCP R22, R24 ;  /* 0x0000001800167308 */ /* 0x000e220000001000 */
[----:B------:R-:W-:-:S04]  /*1c40*/  FADD.FTZ R21, -R24, -RZ ;  /* 0x800000ff18157221 */ /* 0x000fc80000010100 */
[----:B0-----:R-:W-:-:S04]  /*1c50*/  FFMA R25, R22, R21, 1 ;  /* 0x3f80000016197423 */ /* 0x001fc80000000015 */
[----:B------:R-:W-:-:S04]  /*1c60*/  FFMA R25, R22, R25, R22 ;  /* 0x0000001916197223 */ /* 0x000fc80000000016 */
[----:B------:R-:W-:-:S04]  /*1c70*/  FFMA R22, R0, R25, RZ ;  /* 0x0000001900167223 */ /* 0x000fc800000000ff */
[----:B------:R-:W-:-:S04]  /*1c80*/  FFMA R23, R21, R22, R0 ;  /* 0x0000001615177223 */ /* 0x000fc80000000000 */
[----:B------:R-:W-:Y:S01]  /*1c90*/  FFMA R22, R25, R23, R22 ;  /* 0x0000001719167223 */ /* 0x000fe20000000016 */
[----:B------:R-:W-:-:S03]  /*1ca0*/  IADD3 R23, PT, PT, R20, 0x7f, -R9 ;  /* 0x0000007f14177810 */ /* 0x000fc60007ffe809 */
[----:B------:R-:W-:Y:S01]  /*1cb0*/  FFMA R21, R21, R22, R0 ;  /* 0x0000001615157223 */ /* 0x000fe20000000000 */
[----:B------:R-:W-:-:S03]  /*1cc0*/  IADD3 R23, PT, PT, R23, R18, RZ ;  /* 0x0000001217177210 */ /* 0x000fc60007ffe0ff */
[----:B------:R-:W-:-:S05]  /*1cd0*/  FFMA R0, R25, R21, R22 ;  /* 0x0000001519007223 */ /* 0x000fca0000000016 */
[----:B------:R-:W-:-:S04]  /*1ce0*/  SHF.R.U32.HI R9, RZ, 0x17, R0 ;  /* 0x00000017ff097819 */ /* 0x000fc80000011600 */
[----:B------:R-:W-:-:S04]  /*1cf0*/  LOP3.LUT R18, R9, 0xff, RZ, 0xc0, !PT ;  /* 0x000000ff09127812 */ /* 0x000fc800078ec0ff */
[----:B------:R-:W-:-:S04]  /*1d00*/  IADD3 R9, PT, PT, R18, R23, RZ ;  /* 0x0000001712097210 */ /* 0x000fc80007ffe0ff */
[----:B------:R-:W-:-:S04]  /*1d10*/  IADD3 R18, PT, PT, R9, -0x1, RZ ;  /* 0xffffffff09127810 */ /* 0x000fc80007ffe0ff */
[----:B------:R-:W-:-:S13]  /*1d20*/  ISETP.GE.U32.AND P0, PT, R18, 0xfe, PT ;  /* 0x000000fe1200780c */ /* 0x000fda0003f06070 */
[----:B------:R-:W-:Y:S05]  /*1d30*/  @!P0 BRA `(.L_x_50) ;  /* 0x0000000000808947 */ /* 0x000fea0003800000 */
[----:B------:R-:W-:-:S13]  /*1d40*/  ISETP.GT.AND P0, PT, R9, 0xfe, PT ;  /* 0x000000fe0900780c */ /* 0x000fda0003f04270 */
[----:B------:R-:W-:Y:S05]  /*1d50*/  @P0 BRA `(.L_x_51) ;  /* 0x00000000006c0947 */ /* 0x000fea0003800000 */
[----:B------:R-:W-:-:S13]  /*1d60*/  ISETP.GE.AND P0, PT, R9, 0x1, PT ;  /* 0x000000010900780c */ /* 0x000fda0003f06270 */
[----:B------:R-:W-:Y:S05]  /*1d70*/  @P0 BRA `(.L_x_52) ;  /* 0x0000000000740947 */ /* 0x000fea0003800000 */
[----:B------:R-:W-:Y:S02]  /*1d80*/  ISETP.GE.AND P0, PT, R9, -0x18, PT ;  /* 0xffffffe80900780c */ /* 0x000fe40003f06270 */
[----:B------:R-:W-:-:S11]  /*1d90*/  LOP3.LUT R0, R0, 0x80000000, RZ, 0xc0, !PT ;  /* 0x8000000000007812 */ /* 0x000fd600078ec0ff */
[----:B------:R-:W-:Y:S05]  /*1da0*/  @!P0 BRA `(.L_x_52) ;  /* 0x0000000000688947 */ /* 0x000fea0003800000 */
[CCC-:B------:R-:W-:Y:S01]  /*1db0*/  FFMA.RZ R18, R25.reuse, R21.reuse, R22.reuse ;  /* 0x0000001519127223 */ /* 0x1c0fe2000000c016 */
[CCC-:B------:R-:W-:Y:S01]  /*1dc0*/  FFMA.RP R20, R25.reuse, R21.reuse, R22.reuse ;  /* 0x0000001519147223 */ /* 0x1c0fe20000008016 */
[----:B------:R-:W-:Y:S01]  /*1dd0*/  FFMA.RM R25, R25, R21, R22 ;  /* 0x0000001519197223 */ /* 0x000fe20000004016 */
[C---:B------:R-:W-:Y:S02]  /*1de0*/  IADD3 R21, PT, PT, R9.reuse, 0x20, RZ ;  /* 0x0000002009157810 */ /* 0x040fe40007ffe0ff */
[----:B------:R-:W-:Y:S02]  /*1df0*/  LOP3.LUT R18, R18, 0x7fffff, RZ, 0xc0, !PT ;  /* 0x007fffff12127812 */ /* 0x000fe400078ec0ff */
[C---:B------:R-:W-:Y:S02]  /*1e00*/  ISETP.NE.AND P3, PT, R9.reuse, RZ, PT ;  /* 0x000000ff0900720c */ /* 0x040fe40003f65270 */
[----:B------:R-:W-:Y:S02]  /*1e10*/  LOP3.LUT R18, R18, 0x800000, RZ, 0xfc, !PT ;  /* 0x0080000012127812 */ /* 0x000fe400078efcff */
[----:B------:R-:W-:-:S02]  /*1e20*/  ISETP.NE.AND P1, PT, R9, RZ, PT ;  /* 0x000000ff0900720c */ /* 0x000fc40003f25270 */
[----:B------:R-:W-:Y:S02]  /*1e30*/  IADD3 R9, PT, PT, -R9, RZ, RZ ;  /* 0x000000ff09097210 */ /* 0x000fe40007ffe1ff */
[----:B------:R-:W-:Y:S02]  /*1e40*/  SHF.L.U32 R21, R18, R21, RZ ;  /* 0x0000001512157219 */ /* 0x000fe400000006ff */
[----:B------:R-:W-:Y:S02]  /*1e50*/  FSETP.NEU.FTZ.AND P0, PT, R20, R25, PT ;  /* 0x000000191400720b */ /* 0x000fe40003f1d000 */
[----:B------:R-:W-:Y:S02]  /*1e60*/  SEL R9, R9, RZ, P3 ;  /* 0x000000ff09097207 */ /* 0x000fe40001800000 */
[----:B------:R-:W-:Y:S02]  /*1e70*/  ISETP.NE.AND P1, PT, R21, RZ, P1 ;  /* 0x000000ff1500720c */ /* 0x000fe40000f25270 */
[----:B------:R-:W-:-:S02]  /*1e80*/  SHF.R.U32.HI R20, RZ, R9, R18 ;  /* 0x00000009ff147219 */ /* 0x000fc40000011612 */
[----:B------:R-:W-:Y:S02]  /*1e90*/  PLOP3.LUT P0, PT, P0, P1, PT, 0xf8, 0x8f ;  /* 0x00000000008f781c */ /* 0x000fe40000703f70 */
[----:B------:R-:W-:Y:S02]  /*1ea0*/  SHF.R.U32.HI R18, RZ, 0x1, R20 ;  /* 0x00000001ff127819 */ /* 0x000fe40000011614 */
[----:B------:R-:W-:-:S04]  /*1eb0*/  SEL R9, RZ, 0x1, !P0 ;  /* 0x00000001ff097807 */ /* 0x000fc80004000000 */
[----:B------:R-:W-:-:S04]  /*1ec0*/  LOP3.LUT R9, R9, 0x1, R18, 0xf8, !PT ;  /* 0x0000000109097812 */ /* 0x000fc800078ef812 */
[----:B------:R-:W-:-:S04]  /*1ed0*/  LOP3.LUT R9, R9, R20, RZ, 0xc0, !PT ;  /* 0x0000001409097212 */ /* 0x000fc800078ec0ff */
[----:B------:R-:W-:-:S04]  /*1ee0*/  IADD3 R9, PT, PT, R18, R9, RZ ;  /* 0x0000000912097210 */ /* 0x000fc80007ffe0ff */
[----:B------:R-:W-:Y:S01]  /*1ef0*/  LOP3.LUT R0, R9, R0, RZ, 0xfc, !PT ;  /* 0x0000000009007212 */ /* 0x000fe200078efcff */
[----:B------:R-:W-:Y:S06]  /*1f00*/  BRA `(.L_x_52) ;  /* 0x0000000000107947 */ /* 0x000fec0003800000 */
.L_x_51:
[----:B------:R-:W-:-:S04]  /*1f10*/  LOP3.LUT R0, R0, 0x80000000, RZ, 0xc0, !PT ;  /* 0x8000000000007812 */ /* 0x000fc800078ec0ff */
[----:B------:R-:W-:Y:S01]  /*1f20*/  LOP3.LUT R0, R0, 0x7f800000, RZ, 0xfc, !PT ;  /* 0x7f80000000007812 */ /* 0x000fe200078efcff */
[----:B------:R-:W-:Y:S06]  /*1f30*/  BRA `(.L_x_52) ;  /* 0x0000000000047947 */ /* 0x000fec0003800000 */
.L_x_50:
[----:B------:R-:W-:-:S07]  /*1f40*/  LEA R0, R23, R0, 0x17 ;  /* 0x0000000017007211 */ /* 0x000fce00078eb8ff */
.L_x_52:
[----:B------:R-:W-:Y:S05]  /*1f50*/  BSYNC.RECONVERGENT B2 ;  /* 0x0000000000027941 */ /* 0x000fea0003800200 */
.L_x_49:
[----:B------:R-:W-:Y:S05]  /*1f60*/  BRA `(.L_x_53) ;  /* 0x0000000000207947 */ /* 0x000fea0003800000 */
.L_x_48:
[----:B------:R-:W-:-:S04]  /*1f70*/  LOP3.LUT R0, R0, 0x80000000, R23, 0x48, !PT ;  /* 0x8000000000007812 */ /* 0x000fc800078e4817 */
[----:B------:R-:W-:Y:S01]  /*1f80*/  LOP3.LUT R0, R0, 0x7f800000, RZ, 0xfc, !PT ;  /* 0x7f80000000007812 */ /* 0x000fe200078efcff */
[----:B------:R-:W-:Y:S06]  /*1f90*/  BRA `(.L_x_53) ;  /* 0x0000000000147947 */ /* 0x000fec0003800000 */
.L_x_47:
[----:B------:R-:W-:Y:S01]  /*1fa0*/  LOP3.LUT R0, R0, 0x80000000, R23, 0x48, !PT ;  /* 0x8000000000007812 */ /* 0x000fe200078e4817 */
[----:B------:R-:W-:Y:S06]  /*1fb0*/  BRA `(.L_x_53) ;  /* 0x00000000000c7947 */ /* 0x000fec0003800000 */
.L_x_46:
[----:B------:R-:W0:Y:S01]  /*1fc0*/  MUFU.RSQ R0, -QNAN ;  /* 0xffc0000000007908 */ /* 0x000e220000001400 */
[----:B------:R-:W-:Y:S05]  /*1fd0*/  BRA `(.L_x_53) ;  /* 0x0000000000047947 */ /* 0x000fea0003800000 */
.L_x_45:
[----:B------:R-:W-:-:S07]  /*1fe0*/  FADD.FTZ R0, R23, R0 ;  /* 0x0000000017007221 */ /* 0x000fce0000010000 */
.L_x_53:
[----:B------:R-:W-:Y:S05]  /*1ff0*/  BSYNC.RECONVERGENT B1 ;  /* 0x0000000000017941 */ /* 0x000fea0003800200 */
.L_x_43:
[----:B------:R-:W-:Y:S01]  /*2000*/  HFMA2 R21, -RZ, RZ, 0, 0 ;  /* 0x00000000ff157431 */ /* 0x000fe200000001ff */
[----:B------:R-:W-:-:S04]  /*2010*/  MOV R20, R2 ;  /* 0x0000000200147202 */ /* 0x000fc80000000f00 */
[----:B0-----:R-:W-:Y:S05]  /*2020*/  RET.REL.NODEC R20 `(_Z7computeiPfS_PKiS1_S1_S1_Pi) ;  /* 0xffffffdc14f47950 */ /* 0x001fea0003c3ffff */
.L_x_54:
        /* <DEDUP_REMOVED lines=13> */
.L_x_55:


//--------------------- .nv.shared._Z19init_is_valid_nodesPii --------------------------
	.section	.nv.shared._Z19init_is_valid_nodesPii,"aw",@nobits
	.sectionflags	@""
	.align	16
	.zero		1024


//--------------------- .nv.shared.reserved.0     --------------------------
	.section	.nv.shared.reserved.0,"aw",@nobits
	.weak		__nv_reservedSMEM_offset_0_alias
	.size		__nv_reservedSMEM_offset_0_alias, 0, 64
	.other		__nv_reservedSMEM_offset_0_alias,@"STO_CUDA_RESERVED_SHARED STV_DEFAULT"
__nv_reservedSMEM_offset_0_alias:
	.zero		0
	.zero		64


//--------------------- .nv.shared._Z11find_activeiPfS_Pid --------------------------
	.section	.nv.shared._Z11find_activeiPfS_Pid,"aw",@nobits
	.sectionflags	@""
	.align	16
	.zero		1024


//--------------------- .nv.shared._Z7computeiPfS_PKiS1_S1_S1_Pi --------------------------
	.section	.nv.shared._Z7computeiPfS_PKiS1_S1_S1_Pi,"aw",@nobits
	.sectionflags	@""
	.align	16
	.zero		1024


//--------------------- .nv.constant0._Z19init_is_valid_nodesPii --------------------------
	.section	.nv.constant0._Z19init_is_valid_nodesPii,"a",@progbits
	.sectionflags	@""
	.align	4
.nv.constant0._Z19init_is_valid_nodesPii:
	.zero		908


//--------------------- .nv.constant0._Z11find_activeiPfS_Pid --------------------------
	.section	.nv.constant0._Z11find_activeiPfS_Pid,"a",@progbits
	.sectionflags	@""
	.align	4
.nv.constant0._Z11find_activeiPfS_Pid:
	.zero		936


//--------------------- .nv.constant0._Z7computeiPfS_PKiS1_S1_S1_Pi --------------------------
	.section	.nv.constant0._Z7computeiPfS_PKiS1_S1_S1_Pi,"a",@progbits
	.sectionflags	@""
	.align	4
.nv.constant0._Z7computeiPfS_PKiS1_S1_S1_Pi:
	.zero		960


//--------------------- SYMBOLS --------------------------

	.type		.nv.reservedSmem.offset0,@object
	.size		.nv.reservedSmem.offset0,0x4
	.type		.nv.reservedSmem.cap,@object
	.size		.nv.reservedSmem.cap,0x4
